def matmul_kernel(
    a_ptr,
    b_ptr,
    c_ptr,
    M,
    N,
    K,
    stride_am,
    stride_ak,
    stride_bk,
    stride_bn,
    stride_cm,
    stride_cn,
    BLOCK_M: tl.constexpr,
    BLOCK_N: tl.constexpr,
    BLOCK_K: tl.constexpr,
    GROUP_M: tl.constexpr,
):
    pid = tl.program_id(axis=0)
    num_pid_m = tl.cdiv(M, BLOCK_M)
    num_pid_n = tl.cdiv(N, BLOCK_N)
    num_pid_in_group = GROUP_M * num_pid_n
    group_id = pid // num_pid_in_group
    first_pid_m = group_id * GROUP_M
    group_size_m = min(num_pid_m - first_pid_m, GROUP_M)
    pid_m = first_pid_m + ((pid % num_pid_in_group) % group_size_m)
    pid_n = (pid % num_pid_in_group) // group_size_m

    offs_am = (pid_m * BLOCK_M + tl.arange(0, BLOCK_M)) % M
    offs_bn = (pid_n * BLOCK_N + tl.arange(0, BLOCK_N)) % N
    offs_k = tl.arange(0, BLOCK_K)
    a_ptrs = a_ptr + offs_am[:, None] * stride_am + offs_k[None, :] * stride_ak
    b_ptrs = b_ptr + offs_k[:, None] * stride_bk + offs_bn[None, :] * stride_bn

    acc = tl.zeros((BLOCK_M, BLOCK_N), dtype=tl.float32)
    for kk in range(0, tl.cdiv(K, BLOCK_K)):
        a = tl.load(a_ptrs, mask=offs_k[None, :] < K - kk * BLOCK_K, other=0.0)
        b = tl.load(b_ptrs, mask=offs_k[:, None] < K - kk * BLOCK_K, other=0.0)
        acc = tl.dot(a, b, acc)
        a_ptrs += BLOCK_K * stride_ak
        b_ptrs += BLOCK_K * stride_bk

    c = acc.to(c_ptr.dtype.element_ty)
    offs_cm = pid_m * BLOCK_M + tl.arange(0, BLOCK_M)
    offs_cn = pid_n * BLOCK_N + tl.arange(0, BLOCK_N)
    c_ptrs = c_ptr + offs_cm[:, None] * stride_cm + offs_cn[None, :] * stride_cn
    mask = (offs_cm[:, None] < M) & (offs_cn[None, :] < N)
    tl.store(c_ptrs, c, mask=mask)

# config = {"BLOCK_K": 128, "BLOCK_M": 64, "BLOCK_N": 64, "GROUP_M": 8, "arch": "sm_100", "dtype": "fp8e5m2", "num_ctas": 4, "num_stages": 3, "num_warps": 4}
# arch = sm_100


// ===== COMPILED SASS (sm_100a) =====

	.target	sm_100a

	.elftype	@"ET_EXEC"


//--------------------- .note.nv.tkinfo           --------------------------
	.section	.note.nv.tkinfo,"",@"SHT_NOTE"
	.sectionflags	@"SHF_NOTE_NV_TKINFO"
	.tkinfo
        /*0018*/ 	.word	0x00000081
        /*0030*/ 	.string	""
        /*0030*/ 	.string	"ptxas-blackwell"
        /*0030*/ 	.string	"Cuda compilation tools, release 12.9, V12.9.86"
        /*0030*/ 	.string	"Build cuda_12.9.r12.9/compiler.36037853_0"
        /*0030*/ 	.string	"-v  -suppress-debug-info  -lineinfo  -arch sm_100a "



//--------------------- .note.nv.cuver            --------------------------
	.section	.note.nv.cuver,"",@"SHT_NOTE"
	.sectionflags	@"SHF_NOTE_NV_CUVER"
        /*0018*/ 	.short	0x0001
        /*001a*/ 	.short	0x0064
        /*001c*/ 	.short	0x0001
        /*001e*/ 	.short	0x0000
        /*0020*/ 	.short	0x0001
        /*0022*/ 	.short	0x0000


//--------------------- .nv.info                  --------------------------
	.section	.nv.info,"",@"SHT_CUDA_INFO"
	.align	4


	//----- nvinfo : EIATTR_REGCOUNT
	.align		4
        /*0000*/ 	.byte	0x04, 0x2f
        /*0002*/ 	.short	(.L_4 - .L_3)
	.align		4
.L_3:
        /*0004*/ 	.word	index@(matmul_kernel)
        /*0008*/ 	.word	0x000000ff


	//----- nvinfo : EIATTR_FRAME_SIZE
	.align		4
.L_4:
        /*000c*/ 	.byte	0x04, 0x11
        /*000e*/ 	.short	(.L_6 - .L_5)
	.align		4
.L_5:
        /*0010*/ 	.word	index@($__internal_2_$__cuda_sm10x_tcgen05_guardrail_trap_unallocated_columns_being_dealloced)
        /*0014*/ 	.word	0x00000000


	//----- nvinfo : EIATTR_FRAME_SIZE
	.align		4
.L_6:
        /*0018*/ 	.byte	0x04, 0x11
        /*001a*/ 	.short	(.L_8 - .L_7)
	.align		4
.L_7:
        /*001c*/ 	.word	index@($__internal_1_$__cuda_sm10x_tcgen05_guardrail_trap_phase_invalid_during_alloc)
        /*0020*/ 	.word	0x00000000


	//----- nvinfo : EIATTR_FRAME_SIZE
	.align		4
.L_8:
        /*0024*/ 	.byte	0x04, 0x11
        /*0026*/ 	.short	(.L_10 - .L_9)
	.align		4
.L_9:
        /*0028*/ 	.word	index@($__internal_0_$__cuda_sm10x_tcgen05_guardrail_trap_col_being_dealloced_not_returned_by_alloc)
        /*002c*/ 	.word	0x00000000


	//----- nvinfo : EIATTR_FRAME_SIZE
	.align		4
.L_10:
        /*0030*/ 	.byte	0x04, 0x11
        /*0032*/ 	.short	(.L_12 - .L_11)
	.align		4
.L_11:
        /*0034*/ 	.word	index@(matmul_kernel)
        /*0038*/ 	.word	0x00000000


	//----- nvinfo : EIATTR_MIN_STACK_SIZE
	.align		4
.L_12:
        /*003c*/ 	.byte	0x04, 0x12
        /*003e*/ 	.short	(.L_14 - .L_13)
	.align		4
.L_13:
        /*0040*/ 	.word	index@(matmul_kernel)
        /*0044*/ 	.word	0x00000000
.L_14:


//--------------------- .nv.info.matmul_kernel    --------------------------
	.section	.nv.info.matmul_kernel,"",@"SHT_CUDA_INFO"
	.sectionflags	@""
	.align	4


	//----- nvinfo : EIATTR_CUDA_API_VERSION
	.align		4
        /*0000*/ 	.byte	0x04, 0x37
        /*0002*/ 	.short	(.L_16 - .L_15)
.L_15:
        /*0004*/ 	.word	0x00000081


	//----- nvinfo : EIATTR_KPARAM_INFO
	.align		4
.L_16:
        /*0008*/ 	.byte	0x04, 0x17
        /*000a*/ 	.short	(.L_18 - .L_17)
.L_17:
        /*000c*/ 	.word	0x00000000
        /*0010*/ 	.short	0x000d
        /*0012*/ 	.short	0x0048
        /*0014*/ 	.byte	0x00, 0xf4, 0x21, 0x00


	//----- nvinfo : EIATTR_KPARAM_INFO
	.align		4
.L_18:
        /*0018*/ 	.byte	0x04, 0x17
        /*001a*/ 	.short	(.L_20 - .L_19)
.L_19:
        /*001c*/ 	.word	0x00000000
        /*0020*/ 	.short	0x000c
        /*0022*/ 	.short	0x0040
        /*0024*/ 	.byte	0x00, 0xf4, 0x21, 0x00


	//----- nvinfo : EIATTR_KPARAM_INFO
	.align		4
.L_20:
        /*0028*/ 	.byte	0x04, 0x17
        /*002a*/ 	.short	(.L_22 - .L_21)
.L_21:
        /*002c*/ 	.word	0x00000000
        /*0030*/ 	.short	0x000b
        /*0032*/ 	.short	0x0038
        /*0034*/ 	.byte	0x00, 0xf0, 0x11, 0x00


	//----- nvinfo : EIATTR_KPARAM_INFO
	.align		4
.L_22:
        /*0038*/ 	.byte	0x04, 0x17
        /*003a*/ 	.short	(.L_24 - .L_23)
.L_23:
        /*003c*/ 	.word	0x00000000
        /*0040*/ 	.short	0x000a
        /*0042*/ 	.short	0x0034
        /*0044*/ 	.byte	0x00, 0xf0, 0x11, 0x00


	//----- nvinfo : EIATTR_KPARAM_INFO
	.align		4
.L_24:
        /*0048*/ 	.byte	0x04, 0x17
        /*004a*/ 	.short	(.L_26 - .L_25)
.L_25:
        /*004c*/ 	.word	0x00000000
        /*0050*/ 	.short	0x0009
        /*0052*/ 	.short	0x0030
        /*0054*/ 	.byte	0x00, 0xf0, 0x11, 0x00


	//----- nvinfo : EIATTR_KPARAM_INFO
	.align		4
.L_26:
        /*0058*/ 	.byte	0x04, 0x17
        /*005a*/ 	.short	(.L_28 - .L_27)
.L_27:
        /*005c*/ 	.word	0x00000000
        /*0060*/ 	.short	0x0008
        /*0062*/ 	.short	0x002c
        /*0064*/ 	.byte	0x00, 0xf0, 0x11, 0x00


	//----- nvinfo : EIATTR_KPARAM_INFO
	.align		4
.L_28:
        /*0068*/ 	.byte	0x04, 0x17
        /*006a*/ 	.short	(.L_30 - .L_29)
.L_29:
        /*006c*/ 	.word	0x00000000
        /*0070*/ 	.short	0x0007
        /*0072*/ 	.short	0x0028
        /*0074*/ 	.byte	0x00, 0xf0, 0x11, 0x00


	//----- nvinfo : EIATTR_KPARAM_INFO
	.align		4
.L_30:
        /*0078*/ 	.byte	0x04, 0x17
        /*007a*/ 	.short	(.L_32 - .L_31)
.L_31:
        /*007c*/ 	.word	0x00000000
        /*0080*/ 	.short	0x0006
        /*0082*/ 	.short	0x0024
        /*0084*/ 	.byte	0x00, 0xf0, 0x11, 0x00


	//----- nvinfo : EIATTR_KPARAM_INFO
	.align		4
.L_32:
        /*0088*/ 	.byte	0x04, 0x17
        /*008a*/ 	.short	(.L_34 - .L_33)
.L_33:
        /*008c*/ 	.word	0x00000000
        /*0090*/ 	.short	0x0005
        /*0092*/ 	.short	0x0020
        /*0094*/ 	.byte	0x00, 0xf0, 0x11, 0x00


	//----- nvinfo : EIATTR_KPARAM_INFO
	.align		4
.L_34:
        /*0098*/ 	.byte	0x04, 0x17
        /*009a*/ 	.short	(.L_36 - .L_35)
.L_35:
        /*009c*/ 	.word	0x00000000
        /*00a0*/ 	.short	0x0004
        /*00a2*/ 	.short	0x001c
        /*00a4*/ 	.byte	0x00, 0xf0, 0x11, 0x00


	//----- nvinfo : EIATTR_KPARAM_INFO
	.align		4
.L_36:
        /*00a8*/ 	.byte	0x04, 0x17
        /*00aa*/ 	.short	(.L_38 - .L_37)
.L_37:
        /*00ac*/ 	.word	0x00000000
        /*00b0*/ 	.short	0x0003
        /*00b2*/ 	.short	0x0018
        /*00b4*/ 	.byte	0x00, 0xf0, 0x11, 0x00


	//----- nvinfo : EIATTR_KPARAM_INFO
	.align		4
.L_38:
        /*00b8*/ 	.byte	0x04, 0x17
        /*00ba*/ 	.short	(.L_40 - .L_39)
.L_39:
        /*00bc*/ 	.word	0x00000000
        /*00c0*/ 	.short	0x0002
        /*00c2*/ 	.short	0x0010
        /*00c4*/ 	.byte	0x00, 0xf4, 0x21, 0x00


	//----- nvinfo : EIATTR_KPARAM_INFO
	.align		4
.L_40:
        /*00c8*/ 	.byte	0x04, 0x17
        /*00ca*/ 	.short	(.L_42 - .L_41)
.L_41:
        /*00cc*/ 	.word	0x00000000
        /*00d0*/ 	.short	0x0001
        /*00d2*/ 	.short	0x0008
        /*00d4*/ 	.byte	0x00, 0xf4, 0x21, 0x00


	//----- nvinfo : EIATTR_KPARAM_INFO
	.align		4
.L_42:
        /*00d8*/ 	.byte	0x04, 0x17
        /*00da*/ 	.short	(.L_44 - .L_43)
.L_43:
        /*00dc*/ 	.word	0x00000000
        /*00e0*/ 	.short	0x0000
        /*00e2*/ 	.short	0x0000
        /*00e4*/ 	.byte	0x00, 0xf4, 0x21, 0x00


	//----- nvinfo : EIATTR_EXPLICIT_CLUSTER
	.align		4
.L_44:
        /*00e8*/ 	.byte	0x01, 0x3e
	.zero		2


	//----- nvinfo : EIATTR_CTA_PER_CLUSTER
	.align		4
        /*00ec*/ 	.byte	0x04, 0x3d
        /*00ee*/ 	.short	(.L_46 - .L_45)
.L_45:
        /*00f0*/ 	.word	0x00000004
        /*00f4*/ 	.word	0x00000001
        /*00f8*/ 	.word	0x00000001


	//----- nvinfo : EIATTR_AT_ENTRY_FRAGMENTS
	.align		4
.L_46:
        /*00fc*/ 	.byte	0x04, 0x4f
        /*00fe*/ 	.short	(.L_48 - .L_47)


	//   ....[0]....
.L_47:
        /*0100*/ 	.word	0x00000004


	//----- nvinfo : EIATTR_RESERVED_SMEM_USED
	.align		4
.L_48:
        /*0104*/ 	.byte	0x01, 0x41
	.zero		2


	//----- nvinfo : EIATTR_SPARSE_MMA_MASK
	.align		4
        /*0108*/ 	.byte	0x03, 0x50
        /*010a*/ 	.short	0x0000


	//----- nvinfo : EIATTR_TCGEN05_1CTA_USED
	.align		4
        /*010c*/ 	.byte	0x01, 0x51
	.zero		2


	//----- nvinfo : EIATTR_MAXREG_COUNT
	.align		4
        /*0110*/ 	.byte	0x03, 0x1b
        /*0112*/ 	.short	0x00ff


	//----- nvinfo : EIATTR_NUM_BARRIERS
	.align		4
        /*0114*/ 	.byte	0x02, 0x4c
        /*0116*/ 	.byte	0x01
	.zero		1


	//----- nvinfo : EIATTR_INT_WARP_WIDE_INSTR_OFFSETS
	.align		4
        /*0118*/ 	.byte	0x04, 0x31
        /*011a*/ 	.short	(.L_50 - .L_49)


	//   ....[0]....
.L_49:
        /*011c*/ 	.word	0x00000d90


	//   ....[1]....
        /*0120*/ 	.word	0x00000db0


	//   ....[2]....
        /*0124*/ 	.word	0x00003f70


	//   ....[3]....
        /*0128*/ 	.word	0x00007660


	//   ....[4]....
        /*012c*/ 	.word	0x000076b0


	//----- nvinfo : EIATTR_COOP_GROUP_MASK_REGIDS
	.align		4
.L_50:
        /*0130*/ 	.byte	0x04, 0x29
        /*0132*/ 	.short	(.L_52 - .L_51)


	//   ....[0]....
.L_51:
        /*0134*/ 	.word	0xffffffff


	//   ....[1]....
        /*0138*/ 	.word	0xffffffff


	//   ....[2]....
        /*013c*/ 	.word	0xffffffff


	//   ....[3]....
        /*0140*/ 	.word	0xffffffff


	//----- nvinfo : EIATTR_COOP_GROUP_INSTR_OFFSETS
	.align		4
.L_52:
        /*0144*/ 	.byte	0x04, 0x28
        /*0146*/ 	.short	(.L_54 - .L_53)


	//   ....[0]....
.L_53:
        /*0148*/ 	.word	0x00000070


	//   ....[1]....
        /*014c*/ 	.word	0x00000320


	//   ....[2]....
        /*0150*/ 	.word	0x00007500


	//   ....[3]....
        /*0154*/ 	.word	0x00007760


	//----- nvinfo : EIATTR_VRC_CTA_INIT_COUNT
	.align		4
.L_54:
        /*0158*/ 	.byte	0x02, 0x4a
        /*015a*/ 	.byte	0x80
	.zero		1


	//----- nvinfo : EIATTR_MBARRIER_INSTR_OFFSETS
	.align		4
        /*015c*/ 	.byte	0x04, 0x39
        /*015e*/ 	.short	(.L_56 - .L_55)


	//   ....[0]....
.L_55:
        /*0160*/ 	.word	0x00000ef0
        /*0164*/ 	.word	0x000000ff
        /*0168*/ 	.word	0x00000000
        /*016c*/ 	.short	0x0100
        /*016e*/ 	.byte	0x06
	.zero		1


	//   ....[1]....
        /*0170*/ 	.word	0x00003f80
        /*0174*/ 	.word	0x000000ff
        /*0178*/ 	.word	0x00005008
        /*017c*/ 	.short	0x0100
        /*017e*/ 	.byte	0x09
	.zero		1


	//   ....[2]....
        /*0180*/ 	.word	0x000049d0
        /*0184*/ 	.word	0x000000ff
        /*0188*/ 	.word	0x00000000
        /*018c*/ 	.short	0x010a
        /*018e*/ 	.byte	0x06
	.zero		1


	//   ....[3]....
        /*0190*/ 	.word	0x00006d50
        /*0194*/ 	.word	0x000000ff
        /*0198*/ 	.word	0x00000000
        /*019c*/ 	.short	0x010a
        /*019e*/ 	.byte	0x06
	.zero		1


	//   ....[4]....
        /*01a0*/ 	.word	0x00006ea0
        /*01a4*/ 	.word	0x000000ff
        /*01a8*/ 	.word	0x00005000
        /*01ac*/ 	.short	0x0108
        /*01ae*/ 	.byte	0x09
	.zero		1


	//   ....[5]....
        /*01b0*/ 	.word	0x00006f20
        /*01b4*/ 	.word	0x000000ff
        /*01b8*/ 	.word	0x00005008
        /*01bc*/ 	.short	0x0108
        /*01be*/ 	.byte	0x09
	.zero		1


	//   ....[6]....
        /*01c0*/ 	.word	0x00007780
        /*01c4*/ 	.word	0x000000ff
        /*01c8*/ 	.word	0x00000000
        /*01cc*/ 	.short	0x010a
        /*01ce*/ 	.byte	0x06
	.zero		1


	//   ....[7]....
        /*01d0*/ 	.word	0x000077b0
        /*01d4*/ 	.word	0x000000ff
        /*01d8*/ 	.word	0x00000000
        /*01dc*/ 	.short	0x010a
        /*01de*/ 	.byte	0x06
	.zero		1


	//----- nvinfo : EIATTR_NUM_MBARRIERS
	.align		4
.L_56:
        /*01e0*/ 	.byte	0x03, 0x38
        /*01e2*/ 	.short	0x0002


	//----- nvinfo : EIATTR_EXIT_INSTR_OFFSETS
	.align		4
        /*01e4*/ 	.byte	0x04, 0x1c
        /*01e6*/ 	.short	(.L_58 - .L_57)


	//   ....[0]....
.L_57:
        /*01e8*/ 	.word	0x00007770


	//----- nvinfo : EIATTR_REQNTID
	.align		4
.L_58:
        /*01ec*/ 	.byte	0x04, 0x10
        /*01ee*/ 	.short	(.L_60 - .L_59)
.L_59:
        /*01f0*/ 	.word	0x00000080
        /*01f4*/ 	.word	0x00000001
        /*01f8*/ 	.word	0x00000001


	//----- nvinfo : EIATTR_CRS_STACK_SIZE
	.align		4
.L_60:
        /*01fc*/ 	.byte	0x04, 0x1e
        /*01fe*/ 	.short	(.L_62 - .L_61)
.L_61:
        /*0200*/ 	.word	0x00000000


	//----- nvinfo : EIATTR_CBANK_PARAM_SIZE
	.align		4
.L_62:
        /*0204*/ 	.byte	0x03, 0x19
        /*0206*/ 	.short	0x0050


	//----- nvinfo : EIATTR_PARAM_CBANK
	.align		4
        /*0208*/ 	.byte	0x04, 0x0a
        /*020a*/ 	.short	(.L_64 - .L_63)
	.align		4
.L_63:
        /*020c*/ 	.word	index@(.nv.constant0.matmul_kernel)
        /*0210*/ 	.short	0x0380
        /*0212*/ 	.short	0x0050


	//----- nvinfo : EIATTR_SW_WAR
	.align		4
.L_64:
        /*0214*/ 	.byte	0x04, 0x36
        /*0216*/ 	.short	(.L_66 - .L_65)
.L_65:
        /*0218*/ 	.word	0x00000008
.L_66:


//--------------------- .nv.compat                --------------------------
	.section	.nv.compat,"",@"SHT_CUDA_COMPAT_INFO"
	.align	4
        /*0000*/ 	.byte	0x02, 0x02, 0x02, 0x00, 0x02, 0x05, 0x05, 0x00, 0x02, 0x03, 0x00, 0x00, 0x02, 0x06, 0x01, 0x00


//--------------------- .nv.callgraph             --------------------------
	.section	.nv.callgraph,"",@"SHT_CUDA_CALLGRAPH"
	.align	4
	.sectionentsize	8
	.align		4
        /*0000*/ 	.word	0x00000000
	.align		4
        /*0004*/ 	.word	0xffffffff
	.align		4
        /*0008*/ 	.word	0x00000000
	.align		4
        /*000c*/ 	.word	0xfffffffe
	.align		4
        /*0010*/ 	.word	0x00000000
	.align		4
        /*0014*/ 	.word	0xfffffffd
	.align		4
        /*0018*/ 	.word	0x00000000
	.align		4
        /*001c*/ 	.word	0xfffffffc


//--------------------- .text.matmul_kernel       --------------------------
	.section	.text.matmul_kernel,"ax",@progbits
	.align	128
        .global         matmul_kernel
        .type           matmul_kernel,@function
        .size           matmul_kernel,(.L_x_20 - matmul_kernel)
        .other          matmul_kernel,@"STO_CUDA_ENTRY STV_DEFAULT"
matmul_kernel:
.text.matmul_kernel:
[----:B------:R-:W0:Y:S01]  /*0000*/  LDC R1, c[0x0][0x37c] ;  /* 0x0000df00ff017b82 */ /* 0x000e220000000800 */
[----:B------:R-:W1:Y:S01]  /*0010*/  S2R R0, SR_TID.X ;  /* 0x0000000000007919 */ /* 0x000e620000002100 */
[----:B------:R-:W2:Y:S01]  /*0020*/  LDCU.64 UR20, c[0x0][0x358] ;  /* 0x00006b00ff1477ac */ /* 0x000ea20008000a00 */
[----:B-1----:R-:W-:-:S13]  /*0030*/  ISETP.GE.U32.AND P0, PT, R0, 0x20, PT ;  /* 0x000000200000780c */ /* 0x002fda0003f06070 */
[----:B------:R-:W-:Y:S02]  /*0040*/  VOTEU.ANY UP0, P0 ;  /* 0x0000000000ff7886 */ /* 0x000fe40000000100 */
[----:B0-2---:R-:W-:Y:S05]  /*0050*/  BRA.U UP0, `(.L_x_0) ;  /* 0x0000000100b47547 */ /* 0x005fea000b800000 */
[----:B------:R-:W0:Y:S01]  /*0060*/  S2UR UR6, SR_CgaCtaId ;  /* 0x00000000000679c3 */ /* 0x000e220000008800 */
[----:B------:R-:W-:Y:S01]  /*0070*/  NOP ;  /* 0x0000000000007918 */ /* 0x000fe20000000000 */
[----:B------:R-:W-:Y:S02]  /*0080*/  UMOV UR4, 0x40 ;  /* 0x0000004000047882 */ /* 0x000fe40000000000 */
[----:B0-----:R-:W-:-:S09]  /*0090*/  ULEA UR4, UR6, UR4, 0x18 ;  /* 0x0000000406047291 */ /* 0x001fd2000f8ec0ff */
[----:B------:R-:W0:Y:S01]  /*00a0*/  LDS.U8 R2, [UR4] ;  /* 0x00000004ff027984 */ /* 0x000e220008000000 */
[----:B------:R-:W-:Y:S02]  /*00b0*/  UMOV UR4, 0x400 ;  /* 0x0000040000047882 */ /* 0x000fe40000000000 */
[----:B------:R-:W-:Y:S01]  /*00c0*/  ULEA UR4, UR6, UR4, 0x18 ;  /* 0x0000000406047291 */ /* 0x000fe2000f8ec0ff */
[----:B0-----:R-:W-:-:S13]  /*00d0*/  ISETP.NE.AND P0, PT, R2, RZ, PT ;  /* 0x000000ff0200720c */ /* 0x001fda0003f05270 */
[----:B------:R-:W-:Y:S05]  /*00e0*/  @P0 BRA `(.L_x_1) ;  /* 0x0000000000780947 */ /* 0x000fea0003800000 */
[----:B------:R-:W-:-:S13]  /*00f0*/  ELECT P0, URZ, PT ;  /* 0x0000000000ff782f */ /* 0x000fda0003800000 */
[----:B------:R-:W-:Y:S05]  /*0100*/  @!P0 BRA `(.L_x_2) ;  /* 0x0000000000808947 */ /* 0x000fea0003800000 */
[----:B------:R-:W-:Y:S01]  /*0110*/  UMOV UR5, 0x1 ;  /* 0x0000000100057882 */ /* 0x000fe20000000000 */
[----:B------:R-:W-:-:S04]  /*0120*/  IMAD.MOV.U32 R5, RZ, RZ, 0x1 ;  /* 0x00000001ff057424 */ /* 0x000fc800078e00ff */
[----:B------:R-:W-:Y:S04]  /*0130*/  DEPBAR.LE SB0, 0x36 ;  /* 0x00008d800000791a */ /* 0x000fe80000000000 */
[----:B------:R-:W0:Y:S02]  /*0140*/  UTCATOMSWS.FIND_AND_SET.ALIGN UP1, UR5, UR5 ;  /* 0x00000005000575e3 */ /* 0x000e240008020800 */
[----:B0-----:R-:W-:-:S04]  /*0150*/  PLOP3.LUT P0, PT, PT, PT, UP1, 0x80, 0x8 ;  /* 0x000000000008781c */ /* 0x001fc80003f0f018 */
[----:B------:R-:W-:-:S04]  /*0160*/  SEL R2, RZ, 0xffffffff, !P0 ;  /* 0xffffffffff027807 */ /* 0x000fc80004000000 */
[----:B------:R-:W-:Y:S01]  /*0170*/  ISETP.NE.AND P0, PT, R2, RZ, PT ;  /* 0x000000ff0200720c */ /* 0x000fe20003f05270 */
[----:B------:R-:W-:-:S12]  /*0180*/  IMAD.U32 R2, RZ, RZ, UR5 ;  /* 0x00000005ff027e24 */ /* 0x000fd8000f8e00ff */
[----:B------:R-:W-:Y:S05]  /*0190*/  @P0 BRA `(.L_x_3) ;  /* 0x0000000000240947 */ /* 0x000fea0003800000 */
.L_x_4:
[----:B------:R-:W-:Y:S05]  /*01a0*/  NANOSLEEP 0x64 ;  /* 0x000000640000795d */ /* 0x000fea0003800000 */
[----:B------:R-:W-:-:S05]  /*01b0*/  UMOV UR5, 0x1 ;  /* 0x0000000100057882 */ /* 0x000fca0000000000 */
[----:B------:R-:W-:Y:S04]  /*01c0*/  DEPBAR.LE SB0, 0x36 ;  /* 0x00008d800000791a */ /* 0x000fe80000000000 */
[----:B------:R-:W0:Y:S02]  /*01d0*/  UTCATOMSWS.FIND_AND_SET.ALIGN UP1, UR5, UR5 ;  /* 0x00000005000575e3 */ /* 0x000e240008020800 */
[----:B0-----:R-:W-:-:S04]  /*01e0*/  PLOP3.LUT P0, PT, PT, PT, UP1, 0x80, 0x8 ;  /* 0x000000000008781c */ /* 0x001fc80003f0f018 */
[----:B------:R-:W-:-:S04]  /*01f0*/  SEL R2, RZ, 0xffffffff, !P0 ;  /* 0xffffffffff027807 */ /* 0x000fc80004000000 */
[----:B------:R-:W-:Y:S01]  /*0200*/  ISETP.NE.AND P0, PT, R2, RZ, PT ;  /* 0x000000ff0200720c */ /* 0x000fe20003f05270 */
[----:B------:R-:W-:-:S12]  /*0210*/  IMAD.U32 R2, RZ, RZ, UR5 ;  /* 0x00000005ff027e24 */ /* 0x000fd8000f8e00ff */
[----:B------:R-:W-:Y:S05]  /*0220*/  @!P0 BRA `(.L_x_4) ;  /* 0xfffffffc00dc8947 */ /* 0x000fea000383ffff */
.L_x_3:
[C---:B------:R-:W-:Y:S01]  /*0230*/  VIADD R4, R2.reuse, 0x10 ;  /* 0x0000001002047836 */ /* 0x040fe20000000000 */
[----:B------:R-:W-:Y:S01]  /*0240*/  UMOV UR5, 0x50 ;  /* 0x0000005000057882 */ /* 0x000fe20000000000 */
[C---:B------:R-:W-:Y:S01]  /*0250*/  SHF.L.U32 R3, R5.reuse, R2, RZ ;  /* 0x0000000205037219 */ /* 0x040fe200000006ff */
[----:B------:R-:W-:Y:S01]  /*0260*/  ULEA UR5, UR6, UR5, 0x18 ;  /* 0x0000000506057291 */ /* 0x000fe2000f8ec0ff */
[----:B------:R-:W-:Y:S01]  /*0270*/  IMAD.SHL.U32 R2, R2, 0x20, RZ ;  /* 0x0000002002027824 */ /* 0x000fe200078e00ff */
[----:B------:R-:W-:-:S04]  /*0280*/  SHF.L.U32 R4, R5, R4, RZ ;  /* 0x0000000405047219 */ /* 0x000fc800000006ff */
[----:B------:R-:W-:-:S05]  /*0290*/  LOP3.LUT R3, R4, R3, RZ, 0xfc, !PT ;  /* 0x0000000304037212 */ /* 0x000fca00078efcff */
[----:B------:R0:W-:Y:S04]  /*02a0*/  ATOMS.OR RZ, [UR5], R3 ;  /* 0x00000003ffff798c */ /* 0x0001e8000b000005 */
[----:B------:R0:W-:Y:S01]  /*02b0*/  STS [UR4], R2 ;  /* 0x00000002ff007988 */ /* 0x0001e20008000804 */
[----:B------:R-:W-:Y:S05]  /*02c0*/  BRA `(.L_x_2) ;  /* 0x0000000000107947 */ /* 0x000fea0003800000 */
.L_x_1:
[----:B------:R-:W-:-:S05]  /*02d0*/  IMAD.MOV.U32 R2, RZ, RZ, -0x1 ;  /* 0xffffffffff027424 */ /* 0x000fca00078e00ff */
[----:B------:R0:W-:Y:S02]  /*02e0*/  STS [UR4], R2 ;  /* 0x00000002ff007988 */ /* 0x0001e40008000804 */
[----:B0-----:R-:W-:-:S07]  /*02f0*/  MOV R2, 0x310 ;  /* 0x0000031000027802 */ /* 0x001fce0000000f00 */
[----:B------:R-:W-:Y:S05]  /*0300*/  CALL.REL.NOINC `($__internal_1_$__cuda_sm10x_tcgen05_guardrail_trap_phase_invalid_during_alloc) ;  /* 0x0000007400407944 */ /* 0x000fea0003c00000 */
.L_x_2:
[----:B------:R-:W-:Y:S05]  /*0310*/  WARPSYNC.ALL ;  /* 0x0000000000007948 */ /* 0x000fea0003800000 */
[----:B------:R-:W-:Y:S01]  /*0320*/  NOP ;  /* 0x0000000000007918 */ /* 0x000fe20000000000 */
.L_x_0:
[----:B------:R-:W1:Y:S08]  /*0330*/  LDC.64 R4, c[0x0][0x398] ;  /* 0x0000e600ff047b82 */ /* 0x000e700000000a00 */
[----:B------:R-:W2:Y:S02]  /*0340*/  S2UR UR5, SR_CgaSize ;  /* 0x00000000000579c3 */ /* 0x000ea40000008a00 */
[----:B--2---:R-:W-:-:S12]  /*0350*/  UIMAD UR5, UR5, -0xa0, URZ ;  /* 0xffffff60050578a4 */ /* 0x004fd8000f8e02ff */
[----:B------:R-:W2:Y:S01]  /*0360*/  LDCU UR5, c[0x0][UR5+0x2b0] ;  /* 0x00005600050577ac */ /* 0x000ea20008000800 */
[----:B------:R-:W-:Y:S01]  /*0370*/  PRMT R251, RZ, 0x7610, R251 ;  /* 0x00007610fffb7816 */ /* 0x000fe200000000fb */
[----:B------:R-:W3:Y:S01]  /*0380*/  LDCU.64 UR14, c[0x0][0x3a8] ;  /* 0x00007500ff0e77ac */ /* 0x000ee20008000a00 */
[----:B------:R-:W4:Y:S01]  /*0390*/  S2UR UR4, SR_CTAID.X ;  /* 0x00000000000479c3 */ /* 0x000f220000002500 */
[----:B------:R-:W5:Y:S01]  /*03a0*/  LDCU UR7, c[0x0][0x3a0] ;  /* 0x00007400ff0777ac */ /* 0x000f620008000800 */
[----:B------:R-:W0:Y:S01]  /*03b0*/  LDCU.128 UR16, c[0x0][0x380] ;  /* 0x00007000ff1077ac */ /* 0x000e220008000c00 */
[----:B---3--:R-:W-:-:S05]  /*03c0*/  IMAD.U32 R105, RZ, RZ, UR14 ;  /* 0x0000000eff697e24 */ /* 0x008fca000f8e00ff */
[----:B------:R-:W-:Y:S01]  /*03d0*/  BAR.SYNC.DEFER_BLOCKING 0x0 ;  /* 0x0000000000007b1d */ /* 0x000fe20000010000 */
[----:B01----:R-:W-:Y:S01]  /*03e0*/  VIADD R2, R5, 0x3f ;  /* 0x0000003f05027836 */ /* 0x003fe20000000000 */
[----:B------:R-:W-:Y:S01]  /*03f0*/  ISETP.NE.AND P4, PT, R4, RZ, PT ;  /* 0x000000ff0400720c */ /* 0x000fe20003f85270 */
[----:B-----5:R-:W-:-:S03]  /*0400*/  UIADD3 UR24, UPT, UPT, UR7, 0x7f, URZ ;  /* 0x0000007f07187890 */ /* 0x020fc6000fffe0ff */
[----:B------:R-:W-:Y:S01]  /*0410*/  SHF.R.S32.HI R3, RZ, 0x1f, R2 ;  /* 0x0000001fff037819 */ /* 0x000fe20000011402 */
[----:B------:R-:W-:Y:S01]  /*0420*/  UISETP.GT.AND UP1, UPT, UR24, 0x7f, UPT ;  /* 0x0000007f1800788c */ /* 0x000fe2000bf24270 */
[----:B----4-:R-:W-:Y:S01]  /*0430*/  I2FP.F32.U32 R8, UR4 ;  /* 0x0000000400087c45 */ /* 0x010fe20008201000 */
[----:B------:R-:W0:Y:S01]  /*0440*/  S2UR UR4, SR_CgaCtaId ;  /* 0x00000000000479c3 */ /* 0x000e220000008800 */
[----:B------:R-:W-:-:S03]  /*0450*/  LEA.HI R3, R3, R2, RZ, 0x6 ;  /* 0x0000000203037211 */ /* 0x000fc600078f30ff */
[----:B--2---:R-:W-:Y:S01]  /*0460*/  FMUL R8, R8, UR5 ;  /* 0x0000000508087c20 */ /* 0x004fe20008400000 */
[----:B------:R-:W-:Y:S01]  /*0470*/  SHF.R.S32.HI R3, RZ, 0x6, R3 ;  /* 0x00000006ff037819 */ /* 0x000fe20000011403 */
[----:B------:R-:W1:Y:S01]  /*0480*/  LDCU UR5, c[0x0][0x3a4] ;  /* 0x00007480ff0577ac */ /* 0x000e620008000800 */
[----:B------:R-:W-:Y:S01]  /*0490*/  PLOP3.LUT P3, PT, PT, PT, UP1, 0x80, 0x8 ;  /* 0x000000000008781c */ /* 0x000fe20003f6f018 */
[----:B------:R-:W2:Y:S02]  /*04a0*/  F2I.U32.TRUNC.NTZ R9, R8 ;  /* 0x0000000800097305 */ /* 0x000ea4000020f000 */
[----:B------:R-:W-:-:S05]  /*04b0*/  IMAD.SHL.U32 R6, R3, 0x8, RZ ;  /* 0x0000000803067824 */ /* 0x000fca00078e00ff */
[----:B------:R-:W-:-:S04]  /*04c0*/  IABS R11, R6 ;  /* 0x00000006000b7213 */ /* 0x000fc80000000000 */
[----:B------:R-:W3:Y:S01]  /*04d0*/  I2F.RP R7, R11 ;  /* 0x0000000b00077306 */ /* 0x000ee20000209400 */
[----:B--2---:R-:W-:-:S07]  /*04e0*/  IABS R12, R9 ;  /* 0x00000009000c7213 */ /* 0x004fce0000000000 */
[----:B---3--:R-:W2:Y:S02]  /*04f0*/  MUFU.RCP R7, R7 ;  /* 0x0000000700077308 */ /* 0x008ea40000001000 */
[----:B--2---:R-:W-:Y:S01]  /*0500*/  VIADD R2, R7, 0xffffffe ;  /* 0x0ffffffe07027836 */ /* 0x004fe20000000000 */
[----:B------:R-:W-:-:S05]  /*0510*/  IABS R7, R6 ;  /* 0x0000000600077213 */ /* 0x000fca0000000000 */
[----:B------:R2:W3:Y:S02]  /*0520*/  F2I.FTZ.U32.TRUNC.NTZ R3, R2 ;  /* 0x0000000200037305 */ /* 0x0004e4000021f000 */
[----:B--2---:R-:W-:Y:S02]  /*0530*/  IMAD.MOV.U32 R2, RZ, RZ, RZ ;  /* 0x000000ffff027224 */ /* 0x004fe400078e00ff */
[----:B---3--:R-:W-:-:S04]  /*0540*/  IMAD.MOV R10, RZ, RZ, -R3 ;  /* 0x000000ffff0a7224 */ /* 0x008fc800078e0a03 */
[----:B------:R-:W-:Y:S02]  /*0550*/  IMAD R13, R10, R11, RZ ;  /* 0x0000000b0a0d7224 */ /* 0x000fe400078e02ff */
[----:B------:R-:W-:Y:S02]  /*0560*/  IMAD.MOV.U32 R10, RZ, RZ, R12 ;  /* 0x000000ffff0a7224 */ /* 0x000fe400078e000c */
[----:B------:R-:W-:-:S04]  /*0570*/  IMAD.HI.U32 R3, R3, R13, R2 ;  /* 0x0000000d03037227 */ /* 0x000fc800078e0002 */
[----:B------:R-:W-:Y:S02]  /*0580*/  IMAD.MOV R2, RZ, RZ, -R7 ;  /* 0x000000ffff027224 */ /* 0x000fe400078e0a07 */
[----:B------:R-:W-:-:S04]  /*0590*/  IMAD.HI.U32 R3, R3, R10, RZ ;  /* 0x0000000a03037227 */ /* 0x000fc800078e00ff */
[----:B------:R-:W-:-:S05]  /*05a0*/  IMAD R2, R3, R2, R10 ;  /* 0x0000000203027224 */ /* 0x000fca00078e020a */
[----:B------:R-:W-:-:S13]  /*05b0*/  ISETP.GT.U32.AND P1, PT, R11, R2, PT ;  /* 0x000000020b00720c */ /* 0x000fda0003f24070 */
[----:B------:R-:W-:Y:S02]  /*05c0*/  @!P1 IMAD.IADD R2, R2, 0x1, -R11 ;  /* 0x0000000102029824 */ /* 0x000fe400078e0a0b */
[----:B------:R-:W-:Y:S01]  /*05d0*/  @!P1 VIADD R3, R3, 0x1 ;  /* 0x0000000103039836 */ /* 0x000fe20000000000 */
[----:B------:R-:W-:Y:S02]  /*05e0*/  ISETP.NE.AND P1, PT, R6, RZ, PT ;  /* 0x000000ff0600720c */ /* 0x000fe40003f25270 */
[----:B------:R-:W-:Y:S02]  /*05f0*/  ISETP.GE.U32.AND P0, PT, R2, R11, PT ;  /* 0x0000000b0200720c */ /* 0x000fe40003f06070 */
[----:B------:R-:W-:-:S04]  /*0600*/  LOP3.LUT R2, R9, R6, RZ, 0x3c, !PT ;  /* 0x0000000609027212 */ /* 0x000fc800078e3cff */
[----:B------:R-:W-:Y:S01]  /*0610*/  ISETP.GE.AND P2, PT, R2, RZ, PT ;  /* 0x000000ff0200720c */ /* 0x000fe20003f46270 */
[----:B------:R-:W-:-:S06]  /*0620*/  VIADD R2, R4, 0x3f ;  /* 0x0000003f04027836 */ /* 0x000fcc0000000000 */
[----:B------:R-:W-:-:S04]  /*0630*/  @P0 VIADD R3, R3, 0x1 ;  /* 0x0000000103030836 */ /* 0x000fc80000000000 */
[----:B------:R-:W-:Y:S01]  /*0640*/  IMAD.MOV.U32 R7, RZ, RZ, R3 ;  /* 0x000000ffff077224 */ /* 0x000fe200078e0003 */
[----:B------:R-:W-:-:S03]  /*0650*/  SHF.R.S32.HI R3, RZ, 0x1f, R2 ;  /* 0x0000001fff037819 */ /* 0x000fc60000011402 */
[----:B------:R-:W-:Y:S01]  /*0660*/  @!P2 IMAD.MOV R7, RZ, RZ, -R7 ;  /* 0x000000ffff07a224 */ /* 0x000fe200078e0a07 */
[----:B------:R-:W-:Y:S02]  /*0670*/  @!P1 LOP3.LUT R7, RZ, R6, RZ, 0x33, !PT ;  /* 0x00000006ff079212 */ /* 0x000fe400078e33ff */
[----:B------:R-:W-:-:S03]  /*0680*/  LEA.HI R3, R3, R2, RZ, 0x6 ;  /* 0x0000000203037211 */ /* 0x000fc600078f30ff */
[----:B------:R-:W-:Y:S02]  /*0690*/  IMAD.SHL.U32 R10, R7, 0x8, RZ ;  /* 0x00000008070a7824 */ /* 0x000fe400078e00ff */
[----:B------:R-:W-:-:S03]  /*06a0*/  IMAD.MOV R7, RZ, RZ, -R7 ;  /* 0x000000ffff077224 */ /* 0x000fc600078e0a07 */
[----:B------:R-:W-:Y:S01]  /*06b0*/  LEA.HI.SX32 R3, R3, -R10, 0x1a ;  /* 0x8000000a03037211 */ /* 0x000fe200078fd2ff */
[----:B------:R-:W-:-:S03]  /*06c0*/  IMAD R12, R6, R7, R9 ;  /* 0x00000007060c7224 */ /* 0x000fc600078e0209 */
[----:B------:R-:W-:Y:S02]  /*06d0*/  VIMNMX R13, PT, PT, R3, 0x8, PT ;  /* 0x00000008030d7848 */ /* 0x000fe40003fe0100 */
[----:B------:R-:W-:Y:S02]  /*06e0*/  IABS R9, R12 ;  /* 0x0000000c00097213 */ /* 0x000fe40000000000 */
[----:B------:R-:W-:-:S04]  /*06f0*/  IABS R11, R13 ;  /* 0x0000000d000b7213 */ /* 0x000fc80000000000 */
[----:B------:R-:W2:Y:S08]  /*0700*/  I2F.RP R8, R11 ;  /* 0x0000000b00087306 */ /* 0x000eb00000209400 */
[----:B--2---:R-:W2:Y:S02]  /*0710*/  MUFU.RCP R8, R8 ;  /* 0x0000000800087308 */ /* 0x004ea40000001000 */
[----:B--2---:R-:W-:Y:S01]  /*0720*/  VIADD R2, R8, 0xffffffe ;  /* 0x0ffffffe08027836 */ /* 0x004fe20000000000 */
[----:B------:R-:W-:-:S05]  /*0730*/  MOV R8, 0x400 ;  /* 0x0000040000087802 */ /* 0x000fca0000000f00 */
[----:B------:R2:W3:Y:S01]  /*0740*/  F2I.FTZ.U32.TRUNC.NTZ R3, R2 ;  /* 0x0000000200037305 */ /* 0x0004e2000021f000 */
[----:B------:R-:W-:Y:S01]  /*0750*/  R2UR UR9, R8 ;  /* 0x00000000080972ca */ /* 0x000fe200000e0000 */
[----:B--2---:R-:W-:-:S12]  /*0760*/  IMAD.MOV.U32 R2, RZ, RZ, RZ ;  /* 0x000000ffff027224 */ /* 0x004fd800078e00ff */
[----:B0-----:R-:W-:Y:S01]  /*0770*/  ULEA UR9, UR4, UR9, 0x18 ;  /* 0x0000000904097291 */ /* 0x001fe2000f8ec0ff */
[----:B---3--:R-:W-:-:S03]  /*0780*/  IMAD.MOV R14, RZ, RZ, -R3 ;  /* 0x000000ffff0e7224 */ /* 0x008fc600078e0a03 */
[----:B------:R-:W-:Y:S01]  /*0790*/  UIADD3 UR6, UPT, UPT, UR9, 0x5000, URZ ;  /* 0x0000500009067890 */ /* 0x000fe2000fffe0ff */
[----:B------:R-:W-:Y:S01]  /*07a0*/  IMAD.MOV.U32 R6, RZ, RZ, R14 ;  /* 0x000000ffff067224 */ /* 0x000fe200078e000e */
[----:B------:R-:W-:-:S03]  /*07b0*/  IABS R14, R13 ;  /* 0x0000000d000e7213 */ /* 0x000fc60000000000 */
[----:B------:R-:W-:Y:S02]  /*07c0*/  IMAD R7, R6, R11, RZ ;  /* 0x0000000b06077224 */ /* 0x000fe400078e02ff */
[----:B------:R-:W-:Y:S01]  /*07d0*/  IMAD.MOV.U32 R6, RZ, RZ, R9 ;  /* 0x000000ffff067224 */ /* 0x000fe200078e0009 */
[----:B------:R-:W-:Y:S01]  /*07e0*/  IABS R9, R4 ;  /* 0x0000000400097213 */ /* 0x000fe20000000000 */
[----:B------:R-:W-:-:S04]  /*07f0*/  IMAD.HI.U32 R3, R3, R7, R2 ;  /* 0x0000000703037227 */ /* 0x000fc800078e0002 */
[----:B------:R-:W-:Y:S02]  /*0800*/  IMAD.MOV R7, RZ, RZ, -R14 ;  /* 0x000000ffff077224 */ /* 0x000fe400078e0a0e */
[----:B------:R-:W-:Y:S02]  /*0810*/  IMAD.HI.U32 R14, R3, R6, RZ ;  /* 0x00000006030e7227 */ /* 0x000fe400078e00ff */
[----:B------:R-:W0:Y:S02]  /*0820*/  I2F.RP R3, R9 ;  /* 0x0000000900037306 */ /* 0x000e240000209400 */
[----:B------:R-:W-:-:S05]  /*0830*/  IMAD R2, R14, R7, R6 ;  /* 0x000000070e027224 */ /* 0x000fca00078e0206 */
[----:B------:R-:W-:Y:S01]  /*0840*/  ISETP.GT.U32.AND P1, PT, R11, R2, PT ;  /* 0x000000020b00720c */ /* 0x000fe20003f24070 */
[----:B0-----:R-:W0:-:S12]  /*0850*/  MUFU.RCP R3, R3 ;  /* 0x0000000300037308 */ /* 0x001e180000001000 */
[----:B------:R-:W-:Y:S02]  /*0860*/  @!P1 IMAD.IADD R2, R2, 0x1, -R11 ;  /* 0x0000000102029824 */ /* 0x000fe400078e0a0b */
[----:B------:R-:W-:Y:S01]  /*0870*/  @!P1 VIADD R14, R14, 0x1 ;  /* 0x000000010e0e9836 */ /* 0x000fe20000000000 */
[----:B------:R-:W-:Y:S02]  /*0880*/  ISETP.NE.AND P1, PT, R13, RZ, PT ;  /* 0x000000ff0d00720c */ /* 0x000fe40003f25270 */
[----:B------:R-:W-:Y:S02]  /*0890*/  ISETP.GE.U32.AND P0, PT, R2, R11, PT ;  /* 0x0000000b0200720c */ /* 0x000fe40003f06070 */
[----:B------:R-:W-:-:S04]  /*08a0*/  LOP3.LUT R2, R12, R13, RZ, 0x3c, !PT ;  /* 0x0000000d0c027212 */ /* 0x000fc800078e3cff */
[----:B------:R-:W-:Y:S01]  /*08b0*/  ISETP.GE.AND P2, PT, R2, RZ, PT ;  /* 0x000000ff0200720c */ /* 0x000fe20003f46270 */
[----:B0-----:R-:W-:Y:S01]  /*08c0*/  VIADD R6, R3, 0xffffffe ;  /* 0x0ffffffe03067836 */ /* 0x001fe20000000000 */
[----:B------:R-:W-:-:S03]  /*08d0*/  LOP3.LUT R3, R0, 0x3f, RZ, 0xc0, !PT ;  /* 0x0000003f00037812 */ /* 0x000fc600078ec0ff */
[----:B------:R0:W2:Y:S02]  /*08e0*/  F2I.FTZ.U32.TRUNC.NTZ R7, R6 ;  /* 0x0000000600077305 */ /* 0x0000a4000021f000 */
[----:B------:R-:W-:-:S06]  /*08f0*/  @P0 VIADD R14, R14, 0x1 ;  /* 0x000000010e0e0836 */ /* 0x000fcc0000000000 */
[----:B------:R-:W-:Y:S01]  /*0900*/  @!P2 IMAD.MOV R14, RZ, RZ, -R14 ;  /* 0x000000ffff0ea224 */ /* 0x000fe200078e0a0e */
[----:B------:R-:W-:Y:S01]  /*0910*/  @!P1 LOP3.LUT R14, RZ, R13, RZ, 0x33, !PT ;  /* 0x0000000dff0e9212 */ /* 0x000fe200078e33ff */
[----:B0-----:R-:W-:-:S04]  /*0920*/  IMAD.MOV.U32 R6, RZ, RZ, RZ ;  /* 0x000000ffff067224 */ /* 0x001fc800078e00ff */
[----:B------:R-:W-:Y:S02]  /*0930*/  IMAD.MOV R2, RZ, RZ, -R14 ;  /* 0x000000ffff027224 */ /* 0x000fe400078e0a0e */
[----:B--2---:R-:W-:Y:S02]  /*0940*/  IMAD.MOV R11, RZ, RZ, -R7 ;  /* 0x000000ffff0b7224 */ /* 0x004fe400078e0a07 */
[----:B------:R-:W-:Y:S02]  /*0950*/  IMAD R2, R13, R2, R12 ;  /* 0x000000020d027224 */ /* 0x000fe400078e020c */
[----:B------:R-:W0:Y:S02]  /*0960*/  S2R R12, SR_CgaCtaId ;  /* 0x00000000000c7919 */ /* 0x000e240000008800 */
[----:B------:R-:W-:Y:S02]  /*0970*/  IMAD.IADD R2, R10, 0x1, R2 ;  /* 0x000000010a027824 */ /* 0x000fe400078e0202 */
[----:B------:R-:W-:-:S02]  /*0980*/  IMAD.MOV.U32 R10, RZ, RZ, R11 ;  /* 0x000000ffff0a7224 */ /* 0x000fc400078e000b */
[----:B------:R-:W-:Y:S01]  /*0990*/  IMAD R2, R2, 0x40, R3 ;  /* 0x0000004002027824 */ /* 0x000fe200078e0203 */
[----:B------:R-:W2:Y:S01]  /*09a0*/  LDS R11, [UR9] ;  /* 0x00000009ff0b7984 */ /* 0x000ea20008000800 */
[----:B------:R-:W-:-:S03]  /*09b0*/  IMAD R3, R10, R9, RZ ;  /* 0x000000090a037224 */ /* 0x000fc600078e02ff */
[----:B------:R-:W-:Y:S01]  /*09c0*/  IABS R8, R2 ;  /* 0x0000000200087213 */ /* 0x000fe20000000000 */
[----:B------:R-:W-:Y:S01]  /*09d0*/  IMAD.HI.U32 R6, R7, R3, R6 ;  /* 0x0000000307067227 */ /* 0x000fe200078e0006 */
[----:B------:R-:W-:Y:S01]  /*09e0*/  SHF.R.U32.HI R3, RZ, 0x6, R0 ;  /* 0x00000006ff037819 */ /* 0x000fe20000011600 */
[----:B------:R-:W-:Y:S01]  /*09f0*/  BAR.SYNC.DEFER_BLOCKING 0x0 ;  /* 0x0000000000007b1d */ /* 0x000fe20000010000 */
[----:B------:R-:W-:Y:S01]  /*0a00*/  ISETP.GE.AND P1, PT, R2, RZ, PT ;  /* 0x000000ff0200720c */ /* 0x000fe20003f26270 */
[----:B------:R-:W-:Y:S01]  /*0a10*/  IMAD.MOV.U32 R7, RZ, RZ, R8 ;  /* 0x000000ffff077224 */ /* 0x000fe200078e0008 */
[----:B------:R-:W-:-:S03]  /*0a20*/  SGXT.U32 R3, R3, 0x1 ;  /* 0x000000010303781a */ /* 0x000fc60000000000 */
[----:B------:R-:W-:Y:S01]  /*0a30*/  IMAD.HI.U32 R6, R6, R7, RZ ;  /* 0x0000000706067227 */ /* 0x000fe200078e00ff */
[----:B------:R-:W-:-:S03]  /*0a40*/  LOP3.LUT R10, R3, 0x10, RZ, 0xfc, !PT ;  /* 0x00000010030a7812 */ /* 0x000fc600078efcff */
[----:B------:R-:W-:Y:S02]  /*0a50*/  IMAD.MOV R6, RZ, RZ, -R6 ;  /* 0x000000ffff067224 */ /* 0x000fe400078e0a06 */
[----:B------:R-:W-:Y:S02]  /*0a60*/  IMAD R8, R3, UR14, RZ ;  /* 0x0000000e03087c24 */ /* 0x000fe4000f8e02ff */
[----:B------:R-:W-:Y:S01]  /*0a70*/  IMAD R6, R9, R6, R7 ;  /* 0x0000000609067224 */ /* 0x000fe200078e0207 */
[----:B------:R-:W-:Y:S01]  /*0a80*/  SHF.R.U32.HI R7, RZ, 0x5, R0 ;  /* 0x00000005ff077819 */ /* 0x000fe20000011600 */
[----:B------:R-:W-:-:S03]  /*0a90*/  IMAD R42, R105, 0x2, R8 ;  /* 0x00000002692a7824 */ /* 0x000fc600078e0208 */
[----:B------:R-:W-:Y:S01]  /*0aa0*/  ISETP.GT.U32.AND P0, PT, R9, R6, PT ;  /* 0x000000060900720c */ /* 0x000fe20003f04070 */
[----:B------:R-:W-:Y:S01]  /*0ab0*/  IMAD R74, R105, 0x2, R42 ;  /* 0x00000002694a7824 */ /* 0x000fe200078e022a */
[----:B------:R-:W-:Y:S02]  /*0ac0*/  R2UR UR11, R7 ;  /* 0x00000000070b72ca */ /* 0x000fe400000e0000 */
[----:B------:R-:W-:Y:S01]  /*0ad0*/  LOP3.LUT R7, R3, 0x8, RZ, 0xfc, !PT ;  /* 0x0000000803077812 */ /* 0x000fe200078efcff */
[----:B------:R-:W-:-:S03]  /*0ae0*/  IMAD R104, R105, 0x2, R74 ;  /* 0x0000000269687824 */ /* 0x000fc600078e024a */
[----:B------:R-:W-:Y:S01]  /*0af0*/  ISETP.LT.AND P3, PT, R7, UR7, P3 ;  /* 0x0000000707007c0c */ /* 0x000fe20009f61270 */
[----:B------:R-:W-:-:S04]  /*0b00*/  IMAD R16, R105, 0x2, R104 ;  /* 0x0000000269107824 */ /* 0x000fc800078e0268 */
[----:B------:R-:W-:Y:S01]  /*0b10*/  @!P0 IMAD.IADD R6, R6, 0x1, -R9 ;  /* 0x0000000106068824 */ /* 0x000fe200078e0a09 */
[----:B--2---:R-:W-:Y:S01]  /*0b20*/  R2UR UR8, R11 ;  /* 0x000000000b0872ca */ /* 0x004fe200000e0000 */
[C---:B------:R-:W-:Y:S01]  /*0b30*/  IMAD R44, R105.reuse, 0x2, R16 ;  /* 0x00000002692c7824 */ /* 0x040fe200078e0210 */
[----:B------:R-:W-:Y:S01]  /*0b40*/  USHF.L.U32 UR4, UR11, 0x15, URZ ;  /* 0x000000150b047899 */ /* 0x000fe200080006ff */
[----:B------:R-:W-:Y:S02]  /*0b50*/  PLOP3.LUT P0, PT, PT, PT, UP1, 0x80, 0x8 ;  /* 0x000000000008781c */ /* 0x000fe40003f0f018 */
[----:B------:R-:W-:Y:S01]  /*0b60*/  IMAD R76, R105, 0x2, R44 ;  /* 0x00000002694c7824 */ /* 0x000fe200078e022c */
[----:B------:R-:W-:Y:S01]  /*0b70*/  ISETP.GT.U32.AND P2, PT, R9, R6, PT ;  /* 0x000000060900720c */ /* 0x000fe20003f44070 */
[----:B------:R-:W-:Y:S01]  /*0b80*/  ULOP3.LUT UR4, UR4, 0x600000, URZ, 0xc0, !UPT ;  /* 0x0060000004047892 */ /* 0x000fe2000f8ec0ff */
[----:B------:R-:W-:Y:S01]  /*0b90*/  ISETP.LT.AND P0, PT, R10, UR7, P0 ;  /* 0x000000070a007c0c */ /* 0x000fe20008701270 */
[----:B------:R-:W-:-:S04]  /*0ba0*/  IMAD R18, R105, 0x4, R76 ;  /* 0x0000000469127824 */ /* 0x000fc800078e024c */
[----:B------:R-:W-:Y:S01]  /*0bb0*/  IMAD R46, R105, 0x2, R18 ;  /* 0x00000002692e7824 */ /* 0x000fe200078e0212 */
[----:B------:R-:W-:-:S03]  /*0bc0*/  UIADD3 UR10, UPT, UPT, UR8, UR4, URZ ;  /* 0x00000004080a7290 */ /* 0x000fc6000fffe0ff */
[C---:B------:R-:W-:Y:S01]  /*0bd0*/  IMAD R84, R105.reuse, 0x2, R46 ;  /* 0x0000000269547824 */ /* 0x040fe200078e022e */
[----:B------:R-:W-:Y:S01]  /*0be0*/  UMOV UR4, 0x1 ;  /* 0x0000000100047882 */ /* 0x000fe20000000000 */
[----:B------:R-:W-:Y:S01]  /*0bf0*/  @!P2 IMAD.IADD R6, R6, 0x1, -R9 ;  /* 0x000000010606a824 */ /* 0x000fe200078e0a09 */
[----:B------:R-:W-:Y:S01]  /*0c00*/  PLOP3.LUT P2, PT, PT, PT, UP1, 0x80, 0x8 ;  /* 0x000000000008781c */ /* 0x000fe20003f4f018 */
[----:B------:R-:W-:Y:S02]  /*0c10*/  IMAD R112, R105, 0x2, R84 ;  /* 0x0000000269707824 */ /* 0x000fe400078e0254 */
[----:B------:R-:W-:Y:S01]  /*0c20*/  IMAD.MOV.U32 R159, RZ, RZ, R6 ;  /* 0x000000ffff9f7224 */ /* 0x000fe200078e0006 */
[----:B------:R-:W-:Y:S01]  /*0c30*/  LOP3.LUT R6, R3, 0x18, RZ, 0xfc, !PT ;  /* 0x0000001803067812 */ /* 0x000fe200078efcff */
[C---:B------:R-:W-:Y:S02]  /*0c40*/  IMAD R20, R105.reuse, 0x2, R112 ;  /* 0x0000000269147824 */ /* 0x040fe400078e0270 */
[----:B------:R-:W-:Y:S01]  /*0c50*/  @!P1 IMAD.MOV R159, RZ, RZ, -R159 ;  /* 0x000000ffff9f9224 */ /* 0x000fe200078e0a9f */
[----:B------:R-:W-:Y:S01]  /*0c60*/  @!P4 LOP3.LUT R159, RZ, R4, RZ, 0x33, !PT ;  /* 0x00000004ff9fc212 */ /* 0x000fe200078e33ff */
[----:B------:R-:W-:Y:S01]  /*0c70*/  IMAD R48, R105, 0x2, R20 ;  /* 0x0000000269307824 */ /* 0x000fe200078e0214 */
[----:B------:R-:W-:-:S02]  /*0c80*/  LOP3.LUT R4, R0, 0x7f, RZ, 0xc0, !PT ;  /* 0x0000007f00047812 */ /* 0x000fc400078ec0ff */
[----:B------:R-:W-:Y:S01]  /*0c90*/  ISETP.LT.AND P2, PT, R6, UR7, P2 ;  /* 0x0000000706007c0c */ /* 0x000fe20009741270 */
[----:B------:R-:W-:Y:S01]  /*0ca0*/  IMAD R80, R105, 0x2, R48 ;  /* 0x0000000269507824 */ /* 0x000fe200078e0230 */
[----:B------:R-:W-:-:S03]  /*0cb0*/  ISETP.NE.U32.AND P6, PT, R4, RZ, PT ;  /* 0x000000ff0400720c */ /* 0x000fc60003fc5070 */
[----:B------:R-:W-:Y:S01]  /*0cc0*/  IMAD R22, R105, 0x4, R80 ;  /* 0x0000000469167824 */ /* 0x000fe200078e0250 */
[----:B------:R-:W-:Y:S01]  /*0cd0*/  P2R R6, PR, RZ, 0x40 ;  /* 0x00000040ff067803 */ /* 0x000fe20000000000 */
[----:B01----:R-:W-:Y:S08]  /*0ce0*/  BRA.U UP0, `(.L_x_5) ;  /* 0x0000000100187547 */ /* 0x003ff0000b800000 */
[----:B------:R-:W-:Y:S01]  /*0cf0*/  ELECT P1, URZ, PT ;  /* 0x0000000000ff782f */ /* 0x000fe20003820000 */
[----:B------:R-:W-:Y:S01]  /*0d00*/  IMAD.MOV.U32 R6, RZ, RZ, 0x1 ;  /* 0x00000001ff067424 */ /* 0x000fe200078e00ff */
[----:B------:R-:W-:Y:S11]  /*0d10*/  UVIRTCOUNT.DEALLOC.SMPOOL 0x80 ;  /* 0x000000800000784c */ /* 0x000ff60000000000 */
[----:B------:R-:W-:-:S04]  /*0d20*/  @P1 MOV R7, 0x40 ;  /* 0x0000004000071802 */ /* 0x000fc80000000f00 */
[----:B------:R-:W-:-:S05]  /*0d30*/  @P1 LEA R7, R12, R7, 0x18 ;  /* 0x000000070c071211 */ /* 0x000fca00078ec0ff */
[----:B------:R0:W-:Y:S02]  /*0d40*/  @P1 STS.U8 [R7], R6 ;  /* 0x0000000607001388 */ /* 0x0001e40000000000 */
.L_x_5:
[C---:B------:R-:W-:Y:S01]  /*0d50*/  IMAD R50, R105.reuse, 0x2, R22 ;  /* 0x0000000269327824 */ /* 0x040fe200078e0216 */
[----:B------:R-:W-:Y:S01]  /*0d60*/  STTM.16dp32bit_t0_t15.x8 tmem[UR10], RZ ;  /* 0x000000ff000079ed */ /* 0x000fe2000898000a */
[----:B------:R-:W-:Y:S01]  /*0d70*/  STTM.16dp32bit_t16_t31.x8 tmem[UR10+0x8], RZ ;  /* 0x000008ff000079ed */ /* 0x000fe200089a000a */
[----:B------:R-:W1:Y:S02]  /*0d80*/  FENCE.VIEW.ASYNC.T ;  /* 0x00000000000073c6 */ /* 0x000e640000000200 */
[----:B-1----:R-:W-:Y:S01]  /*0d90*/  VOTEU.ALL UP2, P6 ;  /* 0x0000000000ff7886 */ /* 0x002fe20003040000 */
[----:B------:R-:W-:Y:S01]  /*0da0*/  IMAD R108, R105, 0x2, R50 ;  /* 0x00000002696c7824 */ /* 0x000fe200078e0232 */
[----:B------:R-:W-:Y:S01]  /*0db0*/  VOTEU.ALL UP3, P6 ;  /* 0x0000000000ff7886 */ /* 0x000fe20003060000 */
[----:B------:R-:W-:Y:S01]  /*0dc0*/  IMAD R159, R159, UR5, RZ ;  /* 0x000000059f9f7c24 */ /* 0x000fe2000f8e02ff */
[----:B------:R-:W-:Y:S01]  /*0dd0*/  PLOP3.LUT P1, PT, PT, PT, UP1, 0x80, 0x8 ;  /* 0x000000000008781c */ /* 0x000fe20003f2f018 */
[----:B------:R-:W-:Y:S01]  /*0de0*/  IMAD R114, R105, 0x2, R108 ;  /* 0x0000000269727824 */ /* 0x000fe200078e026c */
[----:B------:R-:W-:-:S04]  /*0df0*/  @!UP2 UIADD3 UR12, UPT, UPT, -UR4, 0x100000, URZ ;  /* 0x00100000040ca890 */ /* 0x000fc8000fffe1ff */
[----:B------:R-:W-:Y:S02]  /*0e00*/  @!UP2 USHF.L.U32 UR13, UR12, 0xb, URZ ;  /* 0x0000000b0c0da899 */ /* 0x000fe400080006ff */
[----:B------:R-:W-:Y:S01]  /*0e10*/  @!UP2 USHF.L.U32 UR12, UR12, 0x1, URZ ;  /* 0x000000010c0ca899 */ /* 0x000fe200080006ff */
[----:B------:R-:W-:Y:S01]  /*0e20*/  BAR.SYNC.DEFER_BLOCKING 0x0 ;  /* 0x0000000000007b1d */ /* 0x000fe20000010000 */
[----:B------:R-:W-:Y:S01]  /*0e30*/  IADD3 R165, P4, PT, R159, UR16, RZ ;  /* 0x000000109fa57c10 */ /* 0x000fe2000ff9e0ff */
[----:B------:R-:W-:Y:S01]  /*0e40*/  IMAD R24, R105, 0x2, R114 ;  /* 0x0000000269187824 */ /* 0x000fe200078e0272 */
[----:B------:R-:W-:Y:S02]  /*0e50*/  ISETP.LT.AND P1, PT, R3, UR7, P1 ;  /* 0x0000000703007c0c */ /* 0x000fe40008f21270 */
[----:B------:R-:W-:Y:S01]  /*0e60*/  LEA.HI.X.SX32 R159, R159, UR17, 0x1, P4 ;  /* 0x000000119f9f7c11 */ /* 0x000fe2000a0f0eff */
[----:B------:R-:W-:Y:S01]  /*0e70*/  IMAD R52, R105, 0x2, R24 ;  /* 0x0000000269347824 */ /* 0x000fe200078e0218 */
[----:B0-----:R-:W-:-:S03]  /*0e80*/  IADD3 R6, P4, PT, R8, R165, RZ ;  /* 0x000000a508067210 */ /* 0x001fc60007f9e0ff */
[----:B------:R-:W-:Y:S01]  /*0e90*/  IMAD R82, R105, 0x2, R52 ;  /* 0x0000000269527824 */ /* 0x000fe200078e0234 */
[----:B------:R-:W-:-:S03]  /*0ea0*/  LEA.HI.X.SX32 R7, R8, R159, 0x1, P4 ;  /* 0x0000009f08077211 */ /* 0x000fc600020f0eff */
[----:B------:R-:W-:-:S04]  /*0eb0*/  IMAD R26, R105, 0x4, R82 ;  /* 0x00000004691a7824 */ /* 0x000fc800078e0252 */
[----:B------:R-:W-:-:S04]  /*0ec0*/  IMAD R54, R105, 0x2, R26 ;  /* 0x0000000269367824 */ /* 0x000fc800078e021a */
[C---:B------:R-:W-:Y:S01]  /*0ed0*/  IMAD R86, R105.reuse, 0x2, R54 ;  /* 0x0000000269567824 */ /* 0x040fe200078e0236 */
[----:B------:R-:W0:Y:S02]  /*0ee0*/  FENCE.VIEW.ASYNC.S ;  /* 0x00000000000073c6 */ /* 0x000e240000000000 */
[----:B0-----:R0:W1:Y:S02]  /*0ef0*/  @!UP3 SYNCS.EXCH.64 URZ, [UR6], UR12 ;  /* 0x0000000c06ffb5b2 */ /* 0x0010640008000100 */
[----:B-1----:R-:W-:Y:S01]  /*0f00*/  BAR.SYNC.DEFER_BLOCKING 0x0 ;  /* 0x0000000000007b1d */ /* 0x002fe20000010000 */
[----:B------:R-:W-:-:S04]  /*0f10*/  IMAD R116, R105, 0x2, R86 ;  /* 0x0000000269747824 */ /* 0x000fc800078e0256 */
[----:B------:R-:W-:-:S04]  /*0f20*/  IMAD R28, R105, 0x2, R116 ;  /* 0x00000002691c7824 */ /* 0x000fc800078e0274 */
[----:B------:R-:W-:Y:S01]  /*0f30*/  IMAD R56, R105, 0x2, R28 ;  /* 0x0000000269387824 */ /* 0x000fe200078e021c */
[C---:B------:R-:W-:Y:S02]  /*0f40*/  LOP3.LUT R10, R3.reuse, 0x20, RZ, 0xfc, !PT ;  /* 0x00000020030a7812 */ /* 0x040fe400078efcff */
[----:B------:R-:W-:Y:S01]  /*0f50*/  LOP3.LUT R11, R3, 0x28, RZ, 0xfc, !PT ;  /* 0x00000028030b7812 */ /* 0x000fe200078efcff */
[C---:B------:R-:W-:Y:S01]  /*0f60*/  IMAD R88, R105.reuse, 0x2, R56 ;  /* 0x0000000269587824 */ /* 0x040fe200078e0238 */
[----:B------:R-:W-:Y:S02]  /*0f70*/  IADD3 R8, P5, PT, R16, R165, RZ ;  /* 0x000000a510087210 */ /* 0x000fe40007fbe0ff */
[----:B------:R-:W-:Y:S01]  /*0f80*/  PRMT R249, RZ, 0x7610, R249 ;  /* 0x00007610fff97816 */ /* 0x000fe200000000f9 */
[C---:B------:R-:W-:Y:S01]  /*0f90*/  IMAD R30, R105.reuse, 0x4, R88 ;  /* 0x00000004691e7824 */ /* 0x040fe200078e0258 */
[----:B------:R-:W-:Y:S02]  /*0fa0*/  PLOP3.LUT P4, PT, PT, PT, UP1, 0x80, 0x8 ;  /* 0x000000000008781c */ /* 0x000fe40003f8f018 */
[----:B------:R-:W-:Y:S01]  /*0fb0*/  PRMT R245, RZ, 0x7610, R245 ;  /* 0x00007610fff57816 */ /* 0x000fe200000000f5 */
[----:B------:R-:W-:Y:S01]  /*0fc0*/  IMAD R58, R105, 0x2, R30 ;  /* 0x00000002693a7824 */ /* 0x000fe200078e021e */
[----:B------:R-:W-:-:S02]  /*0fd0*/  LOP3.LUT R13, R3, 0x30, RZ, 0xfc, !PT ;  /* 0x00000030030d7812 */ /* 0x000fc400078efcff */
[----:B------:R-:W-:Y:S01]  /*0fe0*/  PRMT R243, RZ, 0x7610, R243 ;  /* 0x00007610fff37816 */ /* 0x000fe200000000f3 */
[C---:B------:R-:W-:Y:S01]  /*0ff0*/  IMAD R92, R105.reuse, 0x2, R58 ;  /* 0x00000002695c7824 */ /* 0x040fe200078e023a */
[----:B------:R-:W2:Y:S01]  /*1000*/  @P1 LDG.E.U8 R251, desc[UR20][R6.64] ;  /* 0x0000001406fb1981 */ /* 0x000ea2000c1e1100 */
[----:B------:R-:W-:Y:S02]  /*1010*/  PLOP3.LUT P1, PT, PT, PT, UP1, 0x80, 0x8 ;  /* 0x000000000008781c */ /* 0x000fe40003f2f018 */
[----:B------:R-:W-:Y:S01]  /*1020*/  PRMT R247, RZ, 0x7610, R247 ;  /* 0x00007610fff77816 */ /* 0x000fe200000000f7 */
[C---:B------:R-:W-:Y:S01]  /*1030*/  IMAD R118, R105.reuse, 0x2, R92 ;  /* 0x0000000269767824 */ /* 0x040fe200078e025c */
[----:B------:R-:W-:Y:S02]  /*1040*/  LEA.HI.X.SX32 R9, R16, R159, 0x1, P5 ;  /* 0x0000009f10097211 */ /* 0x000fe400028f0eff */
[----:B------:R-:W-:Y:S01]  /*1050*/  PRMT R163, RZ, 0x7610, R163 ;  /* 0x00007610ffa37816 */ /* 0x000fe200000000a3 */
[----:B------:R-:W-:Y:S01]  /*1060*/  IMAD R32, R105, 0x2, R118 ;  /* 0x0000000269207824 */ /* 0x000fe200078e0276 */
[----:B------:R-:W-:Y:S01]  /*1070*/  ISETP.LT.AND P4, PT, R10, UR7, P4 ;  /* 0x000000070a007c0c */ /* 0x000fe2000a781270 */
[----:B------:R-:W3:Y:S01]  /*1080*/  @P3 LDG.E.U8 R249, desc[UR20][R8.64] ;  /* 0x0000001408f93981 */ /* 0x000ee2000c1e1100 */
[----:B------:R-:W-:Y:S01]  /*1090*/  ISETP.LT.AND P1, PT, R11, UR7, P1 ;  /* 0x000000070b007c0c */ /* 0x000fe20008f21270 */
[----:B------:R-:W-:Y:S01]  /*10a0*/  IMAD R62, R105, 0x2, R32 ;  /* 0x00000002693e7824 */ /* 0x000fe200078e0220 */
[----:B------:R-:W-:-:S02]  /*10b0*/  IADD3 R10, P5, PT, R18, R165, RZ ;  /* 0x000000a5120a7210 */ /* 0x000fc40007fbe0ff */
[----:B------:R-:W-:Y:S01]  /*10c0*/  PRMT R241, RZ, 0x7610, R241 ;  /* 0x00007610fff17816 */ /* 0x000fe200000000f1 */
[----:B------:R-:W-:Y:S01]  /*10d0*/  IMAD R102, R105, 0x2, R62 ;  /* 0x0000000269667824 */ /* 0x000fe200078e023e */
[----:B------:R-:W-:Y:S02]  /*10e0*/  LEA.HI.X.SX32 R11, R18, R159, 0x1, P5 ;  /* 0x0000009f120b7211 */ /* 0x000fe400028f0eff */
[----:B------:R-:W-:Y:S01]  /*10f0*/  LOP3.LUT R15, R3, 0x40, RZ, 0xfc, !PT ;  /* 0x00000040030f7812 */ /* 0x000fe200078efcff */
[C---:B------:R-:W-:Y:S01]  /*1100*/  IMAD R34, R105.reuse, 0x4, R102 ;  /* 0x0000000469227824 */ /* 0x040fe200078e0266 */
[C---:B------:R-:W-:Y:S01]  /*1110*/  IADD3 R16, P5, PT, R20.reuse, R165, RZ ;  /* 0x000000a514107210 */ /* 0x040fe20007fbe0ff */
[----:B------:R-:W4:Y:S01]  /*1120*/  @P0 LDG.E.U8 R247, desc[UR20][R10.64] ;  /* 0x000000140af70981 */ /* 0x000f22000c1e1100 */
[----:B------:R-:W-:Y:S01]  /*1130*/  PRMT R239, RZ, 0x7610, R239 ;  /* 0x00007610ffef7816 */ /* 0x000fe200000000ef */
[----:B------:R-:W-:Y:S01]  /*1140*/  IMAD R64, R105, 0x2, R34 ;  /* 0x0000000269407824 */ /* 0x000fe200078e0222 */
[----:B------:R-:W-:-:S02]  /*1150*/  LEA.HI.X.SX32 R17, R20, R159, 0x1, P5 ;  /* 0x0000009f14117211 */ /* 0x000fc400028f0eff */
[----:B------:R-:W-:Y:S01]  /*1160*/  PRMT R235, RZ, 0x7610, R235 ;  /* 0x00007610ffeb7816 */ /* 0x000fe200000000eb */
[C---:B------:R-:W-:Y:S01]  /*1170*/  IMAD R94, R105.reuse, 0x2, R64 ;  /* 0x00000002695e7824 */ /* 0x040fe200078e0240 */
[C---:B------:R-:W-:Y:S01]  /*1180*/  IADD3 R18, P5, PT, R22.reuse, R165, RZ ;  /* 0x000000a516127210 */ /* 0x040fe20007fbe0ff */
[----:B------:R-:W5:Y:S01]  /*1190*/  @P2 LDG.E.U8 R245, desc[UR20][R16.64] ;  /* 0x0000001410f52981 */ /* 0x000f62000c1e1100 */
[----:B------:R-:W-:Y:S01]  /*11a0*/  PRMT R231, RZ, 0x7610, R231 ;  /* 0x00007610ffe77816 */ /* 0x000fe200000000e7 */
[C---:B------:R-:W-:Y:S01]  /*11b0*/  IMAD R122, R105.reuse, 0x2, R94 ;  /* 0x00000002697a7824 */ /* 0x040fe200078e025e */
[----:B------:R-:W-:Y:S02]  /*11c0*/  LEA.HI.X.SX32 R19, R22, R159, 0x1, P5 ;  /* 0x0000009f16137211 */ /* 0x000fe400028f0eff */
[----:B------:R-:W-:Y:S02]  /*11d0*/  PRMT R233, RZ, 0x7610, R233 ;  /* 0x00007610ffe97816 */ /* 0x000fe400000000e9 */
[----:B------:R-:W-:Y:S01]  /*11e0*/  PRMT R227, RZ, 0x7610, R227 ;  /* 0x00007610ffe37816 */ /* 0x000fe200000000e3 */
[----:B------:R-:W-:Y:S01]  /*11f0*/  IMAD R36, R105, 0x2, R122 ;  /* 0x0000000269247824 */ /* 0x000fe200078e027a */
[----:B------:R-:W-:Y:S01]  /*1200*/  IADD3 R20, P5, PT, R24, R165, RZ ;  /* 0x000000a518147210 */ /* 0x000fe20007fbe0ff */
[----:B------:R-:W2:Y:S01]  /*1210*/  @P4 LDG.E.U8 R243, desc[UR20][R18.64] ;  /* 0x0000001412f34981 */ /* 0x000ea2000c1e1100 */
[----:B------:R-:W-:-:S02]  /*1220*/  PLOP3.LUT P3, PT, PT, PT, UP1, 0x80, 0x8 ;  /* 0x000000000008781c */ /* 0x000fc40003f6f018 */
[C---:B------:R-:W-:Y:S02]  /*1230*/  LOP3.LUT R41, R3.reuse, 0x1a, RZ, 0xfc, !PT ;  /* 0x0000001a03297812 */ /* 0x040fe400078efcff */
[----:B------:R-:W-:Y:S02]  /*1240*/  PRMT R237, RZ, 0x7610, R237 ;  /* 0x00007610ffed7816 */ /* 0x000fe400000000ed */
[----:B------:R-:W-:Y:S02]  /*1250*/  PRMT R232, RZ, 0x7610, R232 ;  /* 0x00007610ffe87816 */ /* 0x000fe400000000e8 */
[----:B------:R-:W-:Y:S02]  /*1260*/  PRMT R229, RZ, 0x7610, R229 ;  /* 0x00007610ffe57816 */ /* 0x000fe400000000e5 */
[----:B------:R-:W-:Y:S02]  /*1270*/  PRMT R176, RZ, 0x7610, R176 ;  /* 0x00007610ffb07816 */ /* 0x000fe400000000b0 */
[----:B------:R-:W-:-:S02]  /*1280*/  LOP3.LUT R47, R3, 0x32, RZ, 0xfc, !PT ;  /* 0x00000032032f7812 */ /* 0x000fc400078efcff */
[----:B------:R-:W-:Y:S02]  /*1290*/  PRMT R225, RZ, 0x7610, R225 ;  /* 0x00007610ffe17816 */ /* 0x000fe400000000e1 */
[----:B------:R-:W-:Y:S02]  /*12a0*/  PRMT R238, RZ, 0x7610, R238 ;  /* 0x00007610ffee7816 */ /* 0x000fe400000000ee */
[----:B------:R-:W-:Y:S02]  /*12b0*/  PRMT R234, RZ, 0x7610, R234 ;  /* 0x00007610ffea7816 */ /* 0x000fe400000000ea */
[----:B------:R-:W-:Y:S02]  /*12c0*/  PRMT R236, RZ, 0x7610, R236 ;  /* 0x00007610ffec7816 */ /* 0x000fe400000000ec */
[----:B------:R-:W-:Y:S02]  /*12d0*/  LOP3.LUT R53, R3, 0x4a, RZ, 0xfc, !PT ;  /* 0x0000004a03357812 */ /* 0x000fe400078efcff */
[----:B------:R-:W-:-:S02]  /*12e0*/  PRMT R240, RZ, 0x7610, R240 ;  /* 0x00007610fff07816 */ /* 0x000fc400000000f0 */
[----:B------:R-:W-:Y:S02]  /*12f0*/  PRMT R244, RZ, 0x7610, R244 ;  /* 0x00007610fff47816 */ /* 0x000fe400000000f4 */
[----:B------:R-:W-:Y:S02]  /*1300*/  PRMT R242, RZ, 0x7610, R242 ;  /* 0x00007610fff27816 */ /* 0x000fe400000000f2 */
[----:B------:R-:W-:Y:S02]  /*1310*/  PRMT R246, RZ, 0x7610, R246 ;  /* 0x00007610fff67816 */ /* 0x000fe400000000f6 */
[----:B------:R-:W-:Y:S02]  /*1320*/  LOP3.LUT R59, R3, 0x5a, RZ, 0xfc, !PT ;  /* 0x0000005a033b7812 */ /* 0x000fe400078efcff */
[----:B------:R-:W-:Y:S02]  /*1330*/  PRMT R250, RZ, 0x7610, R250 ;  /* 0x00007610fffa7816 */ /* 0x000fe400000000fa */
[----:B------:R-:W-:-:S02]  /*1340*/  PRMT R248, RZ, 0x7610, R248 ;  /* 0x00007610fff87816 */ /* 0x000fc400000000f8 */
[----:B------:R-:W-:Y:S02]  /*1350*/  PRMT R223, RZ, 0x7610, R223 ;  /* 0x00007610ffdf7816 */ /* 0x000fe400000000df */
[----:B------:R-:W-:Y:S02]  /*1360*/  PRMT R210, RZ, 0x7610, R210 ;  /* 0x00007610ffd27816 */ /* 0x000fe400000000d2 */
[----:B------:R-:W-:Y:S02]  /*1370*/  PRMT R252, RZ, 0x7610, R252 ;  /* 0x00007610fffc7816 */ /* 0x000fe400000000fc */
[----:B------:R-:W-:Y:S02]  /*1380*/  PRMT R212, RZ, 0x7610, R212 ;  /* 0x00007610ffd47816 */ /* 0x000fe400000000d4 */
[----:B------:R-:W-:Y:S02]  /*1390*/  PRMT R214, RZ, 0x7610, R214 ;  /* 0x00007610ffd67816 */ /* 0x000fe400000000d6 */
[----:B------:R-:W-:-:S02]  /*13a0*/  PRMT R177, RZ, 0x7610, R177 ;  /* 0x00007610ffb17816 */ /* 0x000fc400000000b1 */
[----:B------:R-:W-:Y:S02]  /*13b0*/  PRMT R195, RZ, 0x7610, R195 ;  /* 0x00007610ffc37816 */ /* 0x000fe400000000c3 */
[C---:B------:R-:W-:Y:S02]  /*13c0*/  LOP3.LUT R77, R3.reuse, 0x34, RZ, 0xfc, !PT ;  /* 0x00000034034d7812 */ /* 0x040fe400078efcff */
[----:B------:R-:W-:Y:S02]  /*13d0*/  PRMT R199, RZ, 0x7610, R199 ;  /* 0x00007610ffc77816 */ /* 0x000fe400000000c7 */
[----:B------:R-:W-:Y:S02]  /*13e0*/  PRMT R197, RZ, 0x7610, R197 ;  /* 0x00007610ffc57816 */ /* 0x000fe400000000c5 */
[----:B------:R-:W-:Y:S02]  /*13f0*/  PRMT R201, RZ, 0x7610, R201 ;  /* 0x00007610ffc97816 */ /* 0x000fe400000000c9 */
[----:B------:R-:W-:-:S02]  /*1400*/  LOP3.LUT R83, R3, 0x44, RZ, 0xfc, !PT ;  /* 0x0000004403537812 */ /* 0x000fc400078efcff */
[C---:B------:R-:W-:Y:S02]  /*1410*/  LOP3.LUT R87, R3.reuse, 0x4c, RZ, 0xfc, !PT ;  /* 0x0000004c03577812 */ /* 0x040fe400078efcff */
[----:B------:R-:W-:Y:S02]  /*1420*/  PRMT R216, RZ, 0x7610, R216 ;  /* 0x00007610ffd87816 */ /* 0x000fe400000000d8 */
[----:B------:R-:W-:Y:S02]  /*1430*/  PRMT R203, RZ, 0x7610, R203 ;  /* 0x00007610ffcb7816 */ /* 0x000fe400000000cb */
[----:B------:R-:W-:Y:S02]  /*1440*/  PRMT R205, RZ, 0x7610, R205 ;  /* 0x00007610ffcd7816 */ /* 0x000fe400000000cd */
[----:B------:R-:W-:Y:S02]  /*1450*/  LOP3.LUT R89, R3, 0x5c, RZ, 0xfc, !PT ;  /* 0x0000005c03597812 */ /* 0x000fe400078efcff */
[----:B------:R-:W-:-:S02]  /*1460*/  PRMT R207, RZ, 0x7610, R207 ;  /* 0x00007610ffcf7816 */ /* 0x000fc400000000cf */
[C---:B------:R-:W-:Y:S02]  /*1470*/  LOP3.LUT R93, R3.reuse, 0x64, RZ, 0xfc, !PT ;  /* 0x00000064035d7812 */ /* 0x040fe400078efcff */
[----:B------:R-:W-:Y:S02]  /*1480*/  IABS R127, R5 ;  /* 0x00000005007f7213 */ /* 0x000fe40000000000 */
[----:B------:R-:W-:Y:S02]  /*1490*/  PRMT R209, RZ, 0x7610, R209 ;  /* 0x00007610ffd17816 */ /* 0x000fe400000000d1 */
[----:B------:R-:W-:Y:S02]  /*14a0*/  LOP3.LUT R95, R3, 0x74, RZ, 0xfc, !PT ;  /* 0x00000074035f7812 */ /* 0x000fe400078efcff */
[----:B------:R-:W-:Y:S02]  /*14b0*/  PRMT R211, RZ, 0x7610, R211 ;  /* 0x00007610ffd37816 */ /* 0x000fe400000000d3 */
[----:B------:R-:W-:-:S02]  /*14c0*/  PRMT R213, RZ, 0x7610, R213 ;  /* 0x00007610ffd57816 */ /* 0x000fc400000000d5 */
[C---:B------:R-:W-:Y:S02]  /*14d0*/  LOP3.LUT R99, R3.reuse, 0x6, RZ, 0xfc, !PT ;  /* 0x0000000603637812 */ /* 0x040fe400078efcff */
[----:B------:R-:W-:Y:S02]  /*14e0*/  PRMT R215, RZ, 0x7610, R215 ;  /* 0x00007610ffd77816 */ /* 0x000fe400000000d7 */
[----:B------:R-:W-:Y:S02]  /*14f0*/  LOP3.LUT R101, R3, 0x16, RZ, 0xfc, !PT ;  /* 0x0000001603657812 */ /* 0x000fe400078efcff */
[----:B------:R-:W-:Y:S02]  /*1500*/  PRMT R179, RZ, 0x7610, R179 ;  /* 0x00007610ffb37816 */ /* 0x000fe400000000b3 */
[----:B------:R-:W-:Y:S02]  /*1510*/  PRMT R181, RZ, 0x7610, R181 ;  /* 0x00007610ffb57816 */ /* 0x000fe400000000b5 */
[----:B------:R-:W-:-:S02]  /*1520*/  PRMT R178, RZ, 0x7610, R178 ;  /* 0x00007610ffb27816 */ /* 0x000fc400000000b2 */
[----:B------:R-:W-:Y:S02]  /*1530*/  PRMT R189, RZ, 0x7610, R189 ;  /* 0x00007610ffbd7816 */ /* 0x000fe400000000bd */
[C---:B------:R-:W-:Y:S02]  /*1540*/  LOP3.LUT R113, R3.reuse, 0x36, RZ, 0xfc, !PT ;  /* 0x0000003603717812 */ /* 0x040fe400078efcff */
[----:B------:R-:W-:Y:S01]  /*1550*/  LOP3.LUT R109, R3, 0x46, RZ, 0xfc, !PT ;  /* 0x00000046036d7812 */ /* 0x000fe200078efcff */
[----:B------:R-:W-:Y:S01]  /*1560*/  IMAD.SHL.U32 R161, R12, 0x10, RZ ;  /* 0x000000100ca17824 */ /* 0x000fe200078e00ff */
[----:B------:R-:W-:Y:S01]  /*1570*/  LEA.HI.X.SX32 R21, R24, R159, 0x1, P5 ;  /* 0x0000009f18157211 */ /* 0x000fe200028f0eff */
[----:B------:R-:W-:Y:S01]  /*1580*/  IMAD.SHL.U32 R14, R14, 0x40, RZ ;  /* 0x000000400e0e7824 */ /* 0x000fe200078e00ff */
[----:B------:R-:W-:Y:S01]  /*1590*/  IADD3 R22, P5, PT, R26, R165, RZ ;  /* 0x000000a51a167210 */ /* 0x000fe20007fbe0ff */
[----:B------:R-:W-:Y:S01]  /*15a0*/  IMAD R68, R105, 0x2, R36 ;  /* 0x0000000269447824 */ /* 0x000fe200078e0224 */
[----:B------:R-:W-:Y:S01]  /*15b0*/  ISETP.LT.AND P3, PT, R13, UR7, P3 ;  /* 0x000000070d007c0c */ /* 0x000fe20009f61270 */
[----:B------:R-:W2:Y:S01]  /*15c0*/  @P1 LDG.E.U8 R163, desc[UR20][R20.64] ;  /* 0x0000001414a31981 */ /* 0x000ea2000c1e1100 */
[----:B------:R-:W-:Y:S01]  /*15d0*/  LOP3.LUT R13, R3, 0x38, RZ, 0xfc, !PT ;  /* 0x00000038030d7812 */ /* 0x000fe200078efcff */
[----:B0-----:R-:W0:Y:S01]  /*15e0*/  LDCU UR12, c[0x0][0x3b0] ;  /* 0x00007600ff0c77ac */ /* 0x001e220008000800 */
[----:B------:R-:W-:-:S02]  /*15f0*/  PLOP3.LUT P2, PT, PT, PT, UP1, 0x80, 0x8 ;  /* 0x000000000008781c */ /* 0x000fc40003f4f018 */
[----:B------:R-:W-:Y:S01]  /*1600*/  LEA.HI.X.SX32 R23, R26, R159, 0x1, P5 ;  /* 0x0000009f1a177211 */ /* 0x000fe200028f0eff */
[----:B------:R-:W-:Y:S01]  /*1610*/  IMAD R96, R105, 0x2, R68 ;  /* 0x0000000269607824 */ /* 0x000fe200078e0244 */
[C---:B------:R-:W-:Y:S02]  /*1620*/  IADD3 R24, P5, PT, R28.reuse, R165, RZ ;  /* 0x000000a51c187210 */ /* 0x040fe40007fbe0ff */
[----:B------:R-:W-:Y:S01]  /*1630*/  ISETP.LT.AND P2, PT, R13, UR7, P2 ;  /* 0x000000070d007c0c */ /* 0x000fe20009741270 */
[----:B------:R-:W-:Y:S01]  /*1640*/  IMAD R38, R105, 0x4, R96 ;  /* 0x0000000469267824 */ /* 0x000fe200078e0260 */
[----:B------:R-:W-:Y:S01]  /*1650*/  LOP3.LUT R13, R3, 0x48, RZ, 0xfc, !PT ;  /* 0x00000048030d7812 */ /* 0x000fe200078efcff */
[----:B------:R-:W2:Y:S01]  /*1660*/  @P3 LDG.E.U8 R241, desc[UR20][R22.64] ;  /* 0x0000001416f13981 */ /* 0x000ea2000c1e1100 */
[----:B------:R-:W-:Y:S02]  /*1670*/  PLOP3.LUT P4, PT, PT, PT, UP1, 0x80, 0x8 ;  /* 0x000000000008781c */ /* 0x000fe40003f8f018 */
[----:B------:R-:W-:-:S02]  /*1680*/  LEA.HI.X.SX32 R25, R28, R159, 0x1, P5 ;  /* 0x0000009f1c197211 */ /* 0x000fc400028f0eff */
[C---:B------:R-:W-:Y:S02]  /*1690*/  IADD3 R26, P5, PT, R30.reuse, R165, RZ ;  /* 0x000000a51e1a7210 */ /* 0x040fe40007fbe0ff */
[----:B------:R-:W-:Y:S01]  /*16a0*/  PLOP3.LUT P0, PT, PT, PT, UP1, 0x80, 0x8 ;  /* 0x000000000008781c */ /* 0x000fe20003f0f018 */
[----:B------:R-:W-:Y:S01]  /*16b0*/  IMAD R70, R105, 0x2, R38 ;  /* 0x0000000269467824 */ /* 0x000fe200078e0226 */
[----:B------:R-:W-:Y:S01]  /*16c0*/  ISETP.LT.AND P4, PT, R13, UR7, P4 ;  /* 0x000000070d007c0c */ /* 0x000fe2000a781270 */
[----:B------:R-:W2:Y:S01]  /*16d0*/  @P2 LDG.E.U8 R239, desc[UR20][R24.64] ;  /* 0x0000001418ef2981 */ /* 0x000ea2000c1e1100 */
[----:B------:R-:W-:Y:S02]  /*16e0*/  LEA.HI.X.SX32 R27, R30, R159, 0x1, P5 ;  /* 0x0000009f1e1b7211 */ /* 0x000fe400028f0eff */
[----:B------:R-:W-:Y:S02]  /*16f0*/  IADD3 R28, P5, PT, R32, R165, RZ ;  /* 0x000000a5201c7210 */ /* 0x000fe40007fbe0ff */
[----:B------:R-:W-:Y:S01]  /*1700*/  ISETP.LT.AND P0, PT, R15, UR7, P0 ;  /* 0x000000070f007c0c */ /* 0x000fe20008701270 */
[----:B------:R-:W-:Y:S01]  /*1710*/  IMAD R98, R105, 0x2, R70 ;  /* 0x0000000269627824 */ /* 0x000fe200078e0246 */
[----:B------:R-:W-:-:S02]  /*1720*/  LOP3.LUT R13, R3, 0x50, RZ, 0xfc, !PT ;  /* 0x00000050030d7812 */ /* 0x000fc400078efcff */
[----:B------:R-:W-:Y:S02]  /*1730*/  LOP3.LUT R15, R3, 0x58, RZ, 0xfc, !PT ;  /* 0x00000058030f7812 */ /* 0x000fe400078efcff */
[----:B------:R-:W-:Y:S02]  /*1740*/  PLOP3.LUT P3, PT, PT, PT, UP1, 0x80, 0x8 ;  /* 0x000000000008781c */ /* 0x000fe40003f6f018 */
[----:B------:R-:W-:Y:S02]  /*1750*/  PLOP3.LUT P1, PT, PT, PT, UP1, 0x80, 0x8 ;  /* 0x000000000008781c */ /* 0x000fe40003f2f018 */
[----:B------:R-:W-:Y:S02]  /*1760*/  LEA.HI.X.SX32 R29, R32, R159, 0x1, P5 ;  /* 0x0000009f201d7211 */ /* 0x000fe400028f0eff */
[----:B------:R-:W-:Y:S01]  /*1770*/  IADD3 R30, P5, PT, R34, R165, RZ ;  /* 0x000000a5221e7210 */ /* 0x000fe20007fbe0ff */
[----:B------:R-:W-:Y:S01]  /*1780*/  IMAD R124, R105, 0x2, R98 ;  /* 0x00000002697c7824 */ /* 0x000fe200078e0262 */
[----:B------:R-:W-:Y:S01]  /*1790*/  ISETP.LT.AND P3, PT, R13, UR7, P3 ;  /* 0x000000070d007c0c */ /* 0x000fe20009f61270 */
[----:B------:R-:W2:Y:S01]  /*17a0*/  @P4 LDG.E.U8 R235, desc[UR20][R28.64] ;  /* 0x000000141ceb4981 */ /* 0x000ea2000c1e1100 */
[----:B------:R-:W-:-:S02]  /*17b0*/  ISETP.LT.AND P1, PT, R15, UR7, P1 ;  /* 0x000000070f007c0c */ /* 0x000fc40008f21270 */
[----:B------:R-:W-:Y:S01]  /*17c0*/  LOP3.LUT R13, R3, 0x60, RZ, 0xfc, !PT ;  /* 0x00000060030d7812 */ /* 0x000fe200078efcff */
[----:B------:R-:W2:Y:S01]  /*17d0*/  @P0 LDG.E.U8 R237, desc[UR20][R26.64] ;  /* 0x000000141aed0981 */ /* 0x000ea2000c1e1100 */
[----:B------:R-:W-:Y:S02]  /*17e0*/  PLOP3.LUT P2, PT, PT, PT, UP1, 0x80, 0x8 ;  /* 0x000000000008781c */ /* 0x000fe40003f4f018 */
[----:B------:R-:W-:Y:S01]  /*17f0*/  LEA.HI.X.SX32 R31, R34, R159, 0x1, P5 ;  /* 0x0000009f221f7211 */ /* 0x000fe200028f0eff */
[----:B------:R-:W-:Y:S01]  /*1800*/  IMAD R40, R105, 0x2, R124 ;  /* 0x0000000269287824 */ /* 0x000fe200078e027c */
[----:B------:R-:W-:Y:S02]  /*1810*/  IADD3 R32, P5, PT, R36, R165, RZ ;  /* 0x000000a524207210 */ /* 0x000fe40007fbe0ff */
[----:B------:R-:W-:Y:S01]  /*1820*/  ISETP.LT.AND P2, PT, R13, UR7, P2 ;  /* 0x000000070d007c0c */ /* 0x000fe20009741270 */
[----:B------:R-:W2:Y:S01]  /*1830*/  @P3 LDG.E.U8 R233, desc[UR20][R30.64] ;  /* 0x000000141ee93981 */ /* 0x000ea2000c1e1100 */
[----:B------:R-:W-:-:S02]  /*1840*/  LOP3.LUT R13, R3, 0x68, RZ, 0xfc, !PT ;  /* 0x00000068030d7812 */ /* 0x000fc400078efcff */
[----:B------:R-:W-:Y:S01]  /*1850*/  PLOP3.LUT P4, PT, PT, PT, UP1, 0x80, 0x8 ;  /* 0x000000000008781c */ /* 0x000fe20003f8f018 */
[----:B------:R-:W-:Y:S01]  /*1860*/  IMAD R72, R105, 0x2, R40 ;  /* 0x0000000269487824 */ /* 0x000fe200078e0228 */
[----:B------:R-:W-:Y:S02]  /*1870*/  LEA.HI.X.SX32 R33, R36, R159, 0x1, P5 ;  /* 0x0000009f24217211 */ /* 0x000fe400028f0eff */
[----:B------:R-:W-:Y:S01]  /*1880*/  ISETP.LT.AND P4, PT, R13, UR7, P4 ;  /* 0x000000070d007c0c */ /* 0x000fe2000a781270 */
[C---:B------:R-:W-:Y:S02]  /*1890*/  IMAD R100, R105.reuse, 0x2, R72 ;  /* 0x0000000269647824 */ /* 0x040fe400078e0248 */
[----:B------:R-:W2:Y:S01]  /*18a0*/  @P1 LDG.E.U8 R231, desc[UR20][R32.64] ;  /* 0x0000001420e71981 */ /* 0x000ea2000c1e1100 */
[-C--:B------:R-:W-:Y:S01]  /*18b0*/  IADD3 R36, P1, PT, R40, R165.reuse, RZ ;  /* 0x000000a528247210 */ /* 0x080fe20007f3e0ff */
[----:B------:R-:W-:Y:S01]  /*18c0*/  IMAD R60, R105, 0x4, R100 ;  /* 0x00000004693c7824 */ /* 0x000fe200078e0264 */
[----:B------:R-:W-:-:S02]  /*18d0*/  IADD3 R34, P5, PT, R38, R165, RZ ;  /* 0x000000a526227210 */ /* 0x000fc40007fbe0ff */
[-C--:B------:R-:W-:Y:S02]  /*18e0*/  LEA.HI.X.SX32 R37, R40, R159.reuse, 0x1, P1 ;  /* 0x0000009f28257211 */ /* 0x080fe400008f0eff */
[----:B------:R-:W-:Y:S02]  /*18f0*/  LOP3.LUT R13, R3, 0x2, RZ, 0xfc, !PT ;  /* 0x00000002030d7812 */ /* 0x000fe400078efcff */
[----:B------:R-:W-:Y:S01]  /*1900*/  PLOP3.LUT P3, PT, PT, PT, UP1, 0x80, 0x8 ;  /* 0x000000000008781c */ /* 0x000fe20003f6f018 */
[----:B------:R-:W2:Y:S01]  /*1910*/  @P4 LDG.E.U8 R227, desc[UR20][R36.64] ;  /* 0x0000001424e34981 */ /* 0x000ea2000c1e1100 */
[----:B------:R-:W-:Y:S02]  /*1920*/  LEA.HI.X.SX32 R35, R38, R159, 0x1, P5 ;  /* 0x0000009f26237211 */ /* 0x000fe400028f0eff */
[----:B------:R-:W-:Y:S02]  /*1930*/  IADD3 R38, P5, PT, R60, R165, RZ ;  /* 0x000000a53c267210 */ /* 0x000fe40007fbe0ff */
[----:B------:R-:W-:Y:S01]  /*1940*/  ISETP.LT.AND P3, PT, R13, UR7, P3 ;  /* 0x000000070d007c0c */ /* 0x000fe20009f61270 */
[----:B------:R-:W2:Y:S01]  /*1950*/  @P2 LDG.E.U8 R229, desc[UR20][R34.64] ;  /* 0x0000001422e52981 */ /* 0x000ea2000c1e1100 */
[----:B------:R-:W-:-:S02]  /*1960*/  LOP3.LUT R13, R3, 0xa, RZ, 0xfc, !PT ;  /* 0x0000000a030d7812 */ /* 0x000fc400078efcff */
[----:B------:R-:W-:Y:S02]  /*1970*/  PLOP3.LUT P4, PT, PT, PT, UP1, 0x80, 0x8 ;  /* 0x000000000008781c */ /* 0x000fe40003f8f018 */
[----:B------:R-:W-:Y:S02]  /*1980*/  PLOP3.LUT P1, PT, PT, PT, UP1, 0x80, 0x8 ;  /* 0x000000000008781c */ /* 0x000fe40003f2f018 */
[----:B------:R-:W-:Y:S02]  /*1990*/  LEA.HI.X.SX32 R39, R60, R159, 0x1, P5 ;  /* 0x0000009f3c277211 */ /* 0x000fe400028f0eff */
[----:B------:R-:W-:Y:S02]  /*19a0*/  IADD3 R40, P5, PT, R42, R165, RZ ;  /* 0x000000a52a287210 */ /* 0x000fe40007fbe0ff */
[----:B------:R-:W-:Y:S02]  /*19b0*/  ISETP.LT.AND P4, PT, R13, UR7, P4 ;  /* 0x000000070d007c0c */ /* 0x000fe4000a781270 */
[----:B------:R-:W-:-:S02]  /*19c0*/  ISETP.LT.AND P1, PT, R41, UR7, P1 ;  /* 0x0000000729007c0c */ /* 0x000fc40008f21270 */
[----:B------:R-:W-:Y:S02]  /*19d0*/  LEA.HI.X.SX32 R41, R42, R159, 0x1, P5 ;  /* 0x0000009f2a297211 */ /* 0x000fe400028f0eff */
[C---:B------:R-:W-:Y:S02]  /*19e0*/  IADD3 R42, P5, PT, R44.reuse, R165, RZ ;  /* 0x000000a52c2a7210 */ /* 0x040fe40007fbe0ff */
[C---:B------:R-:W-:Y:S01]  /*19f0*/  LOP3.LUT R15, R3.reuse, 0x70, RZ, 0xfc, !PT ;  /* 0x00000070030f7812 */ /* 0x040fe200078efcff */
[----:B------:R-:W2:Y:S01]  /*1a00*/  @P3 LDG.E.U8 R176, desc[UR20][R40.64] ;  /* 0x0000001428b03981 */ /* 0x000ea2000c1e1100 */
[----:B------:R-:W-:Y:S02]  /*1a10*/  LEA.HI.X.SX32 R43, R44, R159, 0x1, P5 ;  /* 0x0000009f2c2b7211 */ /* 0x000fe400028f0eff */
[----:B------:R-:W-:Y:S02]  /*1a20*/  PLOP3.LUT P0, PT, PT, PT, UP1, 0x80, 0x8 ;  /* 0x000000000008781c */ /* 0x000fe40003f0f018 */
[----:B------:R-:W-:Y:S01]  /*1a30*/  IADD3 R44, P5, PT, R46, R165, RZ ;  /* 0x000000a52e2c7210 */ /* 0x000fe20007fbe0ff */
[----:B------:R-:W2:Y:S01]  /*1a40*/  @P4 LDG.E.U8 R232, desc[UR20][R42.64] ;  /* 0x000000142ae84981 */ /* 0x000ea2000c1e1100 */
[----:B------:R-:W-:-:S02]  /*1a50*/  LOP3.LUT R13, R3, 0x22, RZ, 0xfc, !PT ;  /* 0x00000022030d7812 */ /* 0x000fc400078efcff */
[----:B------:R-:W-:Y:S02]  /*1a60*/  PLOP3.LUT P4, PT, PT, PT, UP1, 0x80, 0x8 ;  /* 0x000000000008781c */ /* 0x000fe40003f8f018 */
[----:B------:R-:W-:Y:S02]  /*1a70*/  ISETP.LT.AND P0, PT, R15, UR7, P0 ;  /* 0x000000070f007c0c */ /* 0x000fe40008701270 */
[----:B------:R-:W-:Y:S02]  /*1a80*/  LOP3.LUT R15, R3, 0x12, RZ, 0xfc, !PT ;  /* 0x00000012030f7812 */ /* 0x000fe400078efcff */
[----:B------:R-:W-:Y:S02]  /*1a90*/  PLOP3.LUT P2, PT, PT, PT, UP1, 0x80, 0x8 ;  /* 0x000000000008781c */ /* 0x000fe40003f4f018 */
[----:B------:R-:W-:Y:S02]  /*1aa0*/  PLOP3.LUT P3, PT, PT, PT, UP1, 0x80, 0x8 ;  /* 0x000000000008781c */ /* 0x000fe40003f6f018 */
[----:B------:R-:W-:-:S02]  /*1ab0*/  LEA.HI.X.SX32 R45, R46, R159, 0x1, P5 ;  /* 0x0000009f2e2d7211 */ /* 0x000fc400028f0eff */
[C---:B------:R-:W-:Y:S02]  /*1ac0*/  IADD3 R46, P5, PT, R48.reuse, R165, RZ ;  /* 0x000000a5302e7210 */ /* 0x040fe40007fbe0ff */
[----:B------:R-:W-:Y:S01]  /*1ad0*/  ISETP.LT.AND P4, PT, R13, UR7, P4 ;  /* 0x000000070d007c0c */ /* 0x000fe2000a781270 */
[----:B------:R-:W2:Y:S01]  /*1ae0*/  @P0 LDG.E.U8 R225, desc[UR20][R38.64] ;  /* 0x0000001426e10981 */ /* 0x000ea2000c1e1100 */
[----:B------:R-:W-:Y:S02]  /*1af0*/  ISETP.LT.AND P2, PT, R15, UR7, P2 ;  /* 0x000000070f007c0c */ /* 0x000fe40009741270 */
[----:B------:R-:W-:Y:S02]  /*1b00*/  ISETP.LT.AND P3, PT, R47, UR7, P3 ;  /* 0x000000072f007c0c */ /* 0x000fe40009f61270 */
[----:B------:R-:W-:Y:S02]  /*1b10*/  LEA.HI.X.SX32 R47, R48, R159, 0x1, P5 ;  /* 0x0000009f302f7211 */ /* 0x000fe400028f0eff */
[----:B------:R-:W-:-:S02]  /*1b20*/  IADD3 R48, P5, PT, R50, R165, RZ ;  /* 0x000000a532307210 */ /* 0x000fc40007fbe0ff */
[----:B------:R-:W-:Y:S01]  /*1b30*/  LOP3.LUT R15, R3, 0x2a, RZ, 0xfc, !PT ;  /* 0x0000002a030f7812 */ /* 0x000fe200078efcff */
[----:B------:R-:W2:Y:S01]  /*1b40*/  @P1 LDG.E.U8 R236, desc[UR20][R46.64] ;  /* 0x000000142eec1981 */ /* 0x000ea2000c1e1100 */
[----:B------:R-:W-:Y:S02]  /*1b50*/  LEA.HI.X.SX32 R49, R50, R159, 0x1, P5 ;  /* 0x0000009f32317211 */ /* 0x000fe400028f0eff */
[C---:B------:R-:W-:Y:S01]  /*1b60*/  IADD3 R50, P5, PT, R52.reuse, R165, RZ ;  /* 0x000000a534327210 */ /* 0x040fe20007fbe0ff */
[----:B------:R-:W2:Y:S01]  /*1b70*/  @P2 LDG.E.U8 R234, desc[UR20][R44.64] ;  /* 0x000000142cea2981 */ /* 0x000ea2000c1e1100 */
[----:B------:R-:W-:Y:S02]  /*1b80*/  PLOP3.LUT P0, PT, PT, PT, UP1, 0x80, 0x8 ;  /* 0x000000000008781c */ /* 0x000fe40003f0f018 */
[----:B------:R-:W-:Y:S01]  /*1b90*/  LEA.HI.X.SX32 R51, R52, R159, 0x1, P5 ;  /* 0x0000009f34337211 */ /* 0x000fe200028f0eff */
[----:B------:R-:W2:Y:S01]  /*1ba0*/  @P4 LDG.E.U8 R238, desc[UR20][R48.64] ;  /* 0x0000001430ee4981 */ /* 0x000ea2000c1e1100 */
[----:B------:R-:W-:-:S02]  /*1bb0*/  PLOP3.LUT P4, PT, PT, PT, UP1, 0x80, 0x8 ;  /* 0x000000000008781c */ /* 0x000fc40003f8f018 */
[----:B------:R-:W-:Y:S02]  /*1bc0*/  IADD3 R52, P5, PT, R54, R165, RZ ;  /* 0x000000a536347210 */ /* 0x000fe40007fbe0ff */
[----:B------:R-:W-:Y:S02]  /*1bd0*/  ISETP.LT.AND P0, PT, R15, UR7, P0 ;  /* 0x000000070f007c0c */ /* 0x000fe40008701270 */
[C---:B------:R-:W-:Y:S02]  /*1be0*/  LOP3.LUT R13, R3.reuse, 0x3a, RZ, 0xfc, !PT ;  /* 0x0000003a030d7812 */ /* 0x040fe400078efcff */
[----:B------:R-:W-:Y:S02]  /*1bf0*/  PLOP3.LUT P2, PT, PT, PT, UP1, 0x80, 0x8 ;  /* 0x000000000008781c */ /* 0x000fe40003f4f018 */
[----:B------:R-:W-:Y:S02]  /*1c00*/  LOP3.LUT R15, R3, 0x42, RZ, 0xfc, !PT ;  /* 0x00000042030f7812 */ /* 0x000fe400078efcff */
[----:B------:R-:W-:-:S02]  /*1c10*/  PLOP3.LUT P1, PT, PT, PT, UP1, 0x80, 0x8 ;  /* 0x000000000008781c */ /* 0x000fc40003f2f018 */
[----:B------:R-:W-:Y:S02]  /*1c20*/  ISETP.LT.AND P4, PT, R53, UR7, P4 ;  /* 0x0000000735007c0c */ /* 0x000fe4000a781270 */
[----:B------:R-:W-:Y:S01]  /*1c30*/  LEA.HI.X.SX32 R53, R54, R159, 0x1, P5 ;  /* 0x0000009f36357211 */ /* 0x000fe200028f0eff */
[----:B------:R-:W-:Y:S01]  /*1c40*/  IMAD R78, R105, 0x2, R60 ;  /* 0x00000002694e7824 */ /* 0x000fe200078e023c */
[----:B------:R-:W-:Y:S01]  /*1c50*/  ISETP.LT.AND P2, PT, R13, UR7, P2 ;  /* 0x000000070d007c0c */ /* 0x000fe20009741270 */
[----:B------:R-:W2:Y:S01]  /*1c60*/  @P0 LDG.E.U8 R240, desc[UR20][R50.64] ;  /* 0x0000001432f00981 */ /* 0x000ea2000c1e1100 */
[C---:B------:R-:W-:Y:S02]  /*1c70*/  IADD3 R54, P5, PT, R56.reuse, R165, RZ ;  /* 0x000000a538367210 */ /* 0x040fe40007fbe0ff */
[----:B------:R-:W-:Y:S01]  /*1c80*/  ISETP.LT.AND P1, PT, R15, UR7, P1 ;  /* 0x000000070f007c0c */ /* 0x000fe20008f21270 */
[----:B------:R-:W2:Y:S01]  /*1c90*/  @P3 LDG.E.U8 R242, desc[UR20][R52.64] ;  /* 0x0000001434f23981 */ /* 0x000ea2000c1e1100 */
[----:B------:R-:W-:-:S02]  /*1ca0*/  LEA.HI.X.SX32 R55, R56, R159, 0x1, P5 ;  /* 0x0000009f38377211 */ /* 0x000fc400028f0eff */
[----:B------:R-:W-:-:S04]  /*1cb0*/  IADD3 R56, P5, PT, R58, R165, RZ ;  /* 0x000000a53a387210 */ /* 0x000fc80007fbe0ff */
[----:B------:R-:W-:Y:S01]  /*1cc0*/  LEA.HI.X.SX32 R57, R58, R159, 0x1, P5 ;  /* 0x0000009f3a397211 */ /* 0x000fe200028f0eff */
[----:B------:R-:W2:Y:S01]  /*1cd0*/  @P2 LDG.E.U8 R244, desc[UR20][R54.64] ;  /* 0x0000001436f42981 */ /* 0x000ea2000c1e1100 */
[----:B------:R-:W-:Y:S01]  /*1ce0*/  LOP3.LUT R15, R3, 0x52, RZ, 0xfc, !PT ;  /* 0x00000052030f7812 */ /* 0x000fe200078efcff */
[----:B------:R-:W-:Y:S01]  /*1cf0*/  IMAD R110, R105, 0x2, R78 ;  /* 0x00000002696e7824 */ /* 0x000fe200078e024e */
[----:B------:R-:W-:Y:S01]  /*1d00*/  PLOP3.LUT P0, PT, PT, PT, UP1, 0x80, 0x8 ;  /* 0x000000000008781c */ /* 0x000fe20003f0f018 */
[----:B------:R-:W2:Y:S01]  /*1d10*/  @P1 LDG.E.U8 R246, desc[UR20][R56.64] ;  /* 0x0000001438f61981 */ /* 0x000ea2000c1e1100 */
[----:B------:R-:W-:Y:S02]  /*1d20*/  PLOP3.LUT P2, PT, PT, PT, UP1, 0x80, 0x8 ;  /* 0x000000000008781c */ /* 0x000fe40003f4f018 */
[----:B------:R-:W-:Y:S02]  /*1d30*/  LOP3.LUT R13, R3, 0x62, RZ, 0xfc, !PT ;  /* 0x00000062030d7812 */ /* 0x000fe400078efcff */
[----:B------:R-:W-:-:S02]  /*1d40*/  PLOP3.LUT P3, PT, PT, PT, UP1, 0x80, 0x8 ;  /* 0x000000000008781c */ /* 0x000fc40003f6f018 */
[C---:B------:R-:W-:Y:S01]  /*1d50*/  IADD3 R58, P1, PT, R62.reuse, R165, RZ ;  /* 0x000000a53e3a7210 */ /* 0x040fe20007f3e0ff */
[----:B------:R-:W-:Y:S01]  /*1d60*/  IMAD R162, R105, 0x2, R110 ;  /* 0x0000000269a27824 */ /* 0x000fe200078e026e */
[----:B------:R-:W-:Y:S02]  /*1d70*/  ISETP.LT.AND P0, PT, R15, UR7, P0 ;  /* 0x000000070f007c0c */ /* 0x000fe40008701270 */
[----:B------:R-:W-:Y:S02]  /*1d80*/  ISETP.LT.AND P2, PT, R59, UR7, P2 ;  /* 0x000000073b007c0c */ /* 0x000fe40009741270 */
[----:B------:R-:W-:Y:S02]  /*1d90*/  ISETP.LT.AND P3, PT, R13, UR7, P3 ;  /* 0x000000070d007c0c */ /* 0x000fe40009f61270 */
[----:B------:R-:W-:Y:S02]  /*1da0*/  LEA.HI.X.SX32 R59, R62, R159, 0x1, P1 ;  /* 0x0000009f3e3b7211 */ /* 0x000fe400008f0eff */
[----:B------:R-:W-:-:S02]  /*1db0*/  LOP3.LUT R13, R3, 0x78, RZ, 0xfc, !PT ;  /* 0x00000078030d7812 */ /* 0x000fc400078efcff */
[----:B------:R-:W-:Y:S01]  /*1dc0*/  PLOP3.LUT P1, PT, PT, PT, UP1, 0x80, 0x8 ;  /* 0x000000000008781c */ /* 0x000fe20003f2f018 */
[----:B------:R-:W-:Y:S01]  /*1dd0*/  IMAD R90, R105, 0x2, R162 ;  /* 0x00000002695a7824 */ /* 0x000fe200078e02a2 */
[C---:B------:R-:W-:Y:S01]  /*1de0*/  IADD3 R60, P5, PT, R64.reuse, R165, RZ ;  /* 0x000000a5403c7210 */ /* 0x040fe20007fbe0ff */
[----:B------:R-:W2:Y:S01]  /*1df0*/  @P4 LDG.E.U8 R248, desc[UR20][R58.64] ;  /* 0x000000143af84981 */ /* 0x000ea2000c1e1100 */
[----:B------:R-:W-:Y:S02]  /*1e00*/  ISETP.LT.AND P1, PT, R13, UR7, P1 ;  /* 0x000000070d007c0c */ /* 0x000fe40008f21270 */
[----:B------:R-:W-:Y:S02]  /*1e10*/  LEA.HI.X.SX32 R61, R64, R159, 0x1, P5 ;  /* 0x0000009f403d7211 */ /* 0x000fe400028f0eff */
[----:B------:R-:W-:Y:S02]  /*1e20*/  IADD3 R62, P5, PT, R90, R165, RZ ;  /* 0x000000a55a3e7210 */ /* 0x000fe40007fbe0ff */
[----:B------:R-:W-:Y:S01]  /*1e30*/  LOP3.LUT R64, R3, 0x72, RZ, 0xfc, !PT ;  /* 0x0000007203407812 */ /* 0x000fe200078efcff */
[----:B------:R-:W2:Y:S01]  /*1e40*/  @P0 LDG.E.U8 R250, desc[UR20][R60.64] ;  /* 0x000000143cfa0981 */ /* 0x000ea2000c1e1100 */
[----:B------:R-:W-:-:S02]  /*1e50*/  PLOP3.LUT P0, PT, PT, PT, UP1, 0x80, 0x8 ;  /* 0x000000000008781c */ /* 0x000fc40003f0f018 */
[----:B------:R-:W-:Y:S02]  /*1e60*/  LEA.HI.X.SX32 R63, R90, R159, 0x1, P5 ;  /* 0x0000009f5a3f7211 */ /* 0x000fe400028f0eff */
[----:B------:R-:W-:Y:S02]  /*1e70*/  ISETP.LT.AND P0, PT, R64, UR7, P0 ;  /* 0x0000000740007c0c */ /* 0x000fe40008701270 */
[----:B------:R-:W-:Y:S01]  /*1e80*/  LOP3.LUT R15, R3, 0x6a, RZ, 0xfc, !PT ;  /* 0x0000006a030f7812 */ /* 0x000fe200078efcff */
[----:B------:R-:W2:Y:S01]  /*1e90*/  @P1 LDG.E.U8 R223, desc[UR20][R62.64] ;  /* 0x000000143edf1981 */ /* 0x000ea2000c1e1100 */
[----:B------:R-:W-:Y:S02]  /*1ea0*/  PLOP3.LUT P4, PT, PT, PT, UP1, 0x80, 0x8 ;  /* 0x000000000008781c */ /* 0x000fe40003f8f018 */
[-C--:B------:R-:W-:Y:S02]  /*1eb0*/  IADD3 R64, P5, PT, R68, R165.reuse, RZ ;  /* 0x000000a544407210 */ /* 0x080fe40007fbe0ff */
[----:B------:R-:W-:-:S02]  /*1ec0*/  IADD3 R66, P1, PT, R70, R165, RZ ;  /* 0x000000a546427210 */ /* 0x000fc40007f3e0ff */
[----:B------:R-:W-:Y:S02]  /*1ed0*/  ISETP.LT.AND P4, PT, R15, UR7, P4 ;  /* 0x000000070f007c0c */ /* 0x000fe4000a781270 */
[-C--:B------:R-:W-:Y:S02]  /*1ee0*/  LEA.HI.X.SX32 R65, R68, R159.reuse, 0x1, P5 ;  /* 0x0000009f44417211 */ /* 0x080fe400028f0eff */
[----:B------:R-:W-:Y:S02]  /*1ef0*/  LOP3.LUT R15, R3, 0x4, RZ, 0xfc, !PT ;  /* 0x00000004030f7812 */ /* 0x000fe400078efcff */
[----:B------:R-:W-:Y:S01]  /*1f00*/  PLOP3.LUT P5, PT, PT, PT, UP1, 0x80, 0x8 ;  /* 0x000000000008781c */ /* 0x000fe20003faf018 */
[----:B------:R-:W2:Y:S01]  /*1f10*/  @P2 LDG.E.U8 R252, desc[UR20][R64.64] ;  /* 0x0000001440fc2981 */ /* 0x000ea2000c1e1100 */
[----:B------:R-:W-:Y:S02]  /*1f20*/  LEA.HI.X.SX32 R67, R70, R159, 0x1, P1 ;  /* 0x0000009f46437211 */ /* 0x000fe400008f0eff */
[----:B------:R-:W-:-:S02]  /*1f30*/  ISETP.LT.AND P1, PT, R15, UR7, P5 ;  /* 0x000000070f007c0c */ /* 0x000fc4000af21270 */
[C---:B------:R-:W-:Y:S01]  /*1f40*/  IADD3 R68, P5, PT, R72.reuse, R165, RZ ;  /* 0x000000a548447210 */ /* 0x040fe20007fbe0ff */
[----:B------:R-:W2:Y:S01]  /*1f50*/  @P3 LDG.E.U8 R210, desc[UR20][R66.64] ;  /* 0x0000001442d23981 */ /* 0x000ea2000c1e1100 */
[C---:B------:R-:W-:Y:S02]  /*1f60*/  LOP3.LUT R70, R3.reuse, 0x14, RZ, 0xfc, !PT ;  /* 0x0000001403467812 */ /* 0x040fe400078efcff */
[----:B------:R-:W-:Y:S02]  /*1f70*/  PLOP3.LUT P3, PT, PT, PT, UP1, 0x80, 0x8 ;  /* 0x000000000008781c */ /* 0x000fe40003f6f018 */
[----:B------:R-:W-:Y:S02]  /*1f80*/  LEA.HI.X.SX32 R69, R72, R159, 0x1, P5 ;  /* 0x0000009f48457211 */ /* 0x000fe400028f0eff */
[----:B------:R-:W-:Y:S02]  /*1f90*/  ISETP.LT.AND P3, PT, R70, UR7, P3 ;  /* 0x0000000746007c0c */ /* 0x000fe40009f61270 */
[----:B------:R-:W-:Y:S01]  /*1fa0*/  LOP3.LUT R15, R3, 0xc, RZ, 0xfc, !PT ;  /* 0x0000000c030f7812 */ /* 0x000fe200078efcff */
[----:B------:R-:W2:Y:S01]  /*1fb0*/  @P4 LDG.E.U8 R212, desc[UR20][R68.64] ;  /* 0x0000001444d44981 */ /* 0x000ea2000c1e1100 */
[----:B------:R-:W-:-:S02]  /*1fc0*/  PLOP3.LUT P2, PT, PT, PT, UP1, 0x80, 0x8 ;  /* 0x000000000008781c */ /* 0x000fc40003f4f018 */
[-C--:B------:R-:W-:Y:S02]  /*1fd0*/  IADD3 R70, P5, PT, R78, R165.reuse, RZ ;  /* 0x000000a54e467210 */ /* 0x080fe40007fbe0ff */
[----:B------:R-:W-:Y:S02]  /*1fe0*/  ISETP.LT.AND P2, PT, R15, UR7, P2 ;  /* 0x000000070f007c0c */ /* 0x000fe40009741270 */
[----:B------:R-:W-:Y:S02]  /*1ff0*/  IADD3 R72, P4, PT, R74, R165, RZ ;  /* 0x000000a54a487210 */ /* 0x000fe40007f9e0ff */
[-C--:B------:R-:W-:Y:S02]  /*2000*/  LEA.HI.X.SX32 R71, R78, R159.reuse, 0x1, P5 ;  /* 0x0000009f4e477211 */ /* 0x080fe400028f0eff */
[----:B------:R-:W-:Y:S02]  /*2010*/  LOP3.LUT R15, R3, 0x1c, RZ, 0xfc, !PT ;  /* 0x0000001c030f7812 */ /* 0x000fe400078efcff */
[----:B------:R-:W-:Y:S01]  /*2020*/  PLOP3.LUT P5, PT, PT, PT, UP1, 0x80, 0x8 ;  /* 0x000000000008781c */ /* 0x000fe20003faf018 */
[----:B------:R-:W2:Y:S01]  /*2030*/  @P0 LDG.E.U8 R214, desc[UR20][R70.64] ;  /* 0x0000001446d60981 */ /* 0x000ea2000c1e1100 */
[----:B------:R-:W-:-:S02]  /*2040*/  LEA.HI.X.SX32 R73, R74, R159, 0x1, P4 ;  /* 0x0000009f4a497211 */ /* 0x000fc400020f0eff */
[----:B------:R-:W-:Y:S02]  /*2050*/  ISETP.LT.AND P4, PT, R15, UR7, P5 ;  /* 0x000000070f007c0c */ /* 0x000fe4000af81270 */
[C---:B------:R-:W-:Y:S01]  /*2060*/  IADD3 R74, P5, PT, R76.reuse, R165, RZ ;  /* 0x000000a54c4a7210 */ /* 0x040fe20007fbe0ff */
[----:B------:R-:W2:Y:S01]  /*2070*/  @P1 LDG.E.U8 R177, desc[UR20][R72.64] ;  /* 0x0000001448b11981 */ /* 0x000ea2000c1e1100 */
[----:B------:R-:W-:Y:S02]  /*2080*/  PLOP3.LUT P0, PT, PT, PT, UP1, 0x80, 0x8 ;  /* 0x000000000008781c */ /* 0x000fe40003f0f018 */
[----:B------:R-:W-:Y:S02]  /*2090*/  LEA.HI.X.SX32 R75, R76, R159, 0x1, P5 ;  /* 0x0000009f4c4b7211 */ /* 0x000fe400028f0eff */
[----:B------:R-:W-:Y:S02]  /*20a0*/  LOP3.LUT R15, R3, 0x2c, RZ, 0xfc, !PT ;  /* 0x0000002c030f7812 */ /* 0x000fe400078efcff */
[----:B------:R-:W-:Y:S01]  /*20b0*/  PLOP3.LUT P1, PT, PT, PT, UP1, 0x80, 0x8 ;  /* 0x000000000008781c */ /* 0x000fe20003f2f018 */
[----:B------:R-:W2:Y:S01]  /*20c0*/  @P2 LDG.E.U8 R195, desc[UR20][R74.64] ;  /* 0x000000144ac32981 */ /* 0x000ea2000c1e1100 */
[----:B------:R-:W-:-:S02]  /*20d0*/  IADD3 R76, P5, PT, R84, R165, RZ ;  /* 0x000000a5544c7210 */ /* 0x000fc40007fbe0ff */
[----:B------:R-:W-:Y:S02]  /*20e0*/  ISETP.LT.AND P0, PT, R77, UR7, P0 ;  /* 0x000000074d007c0c */ /* 0x000fe40008701270 */
[----:B------:R-:W-:Y:S02]  /*20f0*/  IADD3 R78, P2, PT, R80, R165, RZ ;  /* 0x000000a5504e7210 */ /* 0x000fe40007f5e0ff */
[----:B------:R-:W-:Y:S02]  /*2100*/  ISETP.LT.AND P1, PT, R15, UR7, P1 ;  /* 0x000000070f007c0c */ /* 0x000fe40008f21270 */
[-C--:B------:R-:W-:Y:S02]  /*2110*/  LEA.HI.X.SX32 R77, R84, R159.reuse, 0x1, P5 ;  /* 0x0000009f544d7211 */ /* 0x080fe400028f0eff */
[----:B------:R-:W-:Y:S02]  /*2120*/  LOP3.LUT R15, R3, 0x3c, RZ, 0xfc, !PT ;  /* 0x0000003c030f7812 */ /* 0x000fe400078efcff */
[----:B------:R-:W-:Y:S01]  /*2130*/  PLOP3.LUT P5, PT, PT, PT, UP1, 0x80, 0x8 ;  /* 0x000000000008781c */ /* 0x000fe20003faf018 */
[----:B------:R-:W-:Y:S01]  /*2140*/  IMAD R120, R105, 0x2, R90 ;  /* 0x0000000269787824 */ /* 0x000fe200078e025a */
[----:B------:R-:W-:Y:S01]  /*2150*/  LEA.HI.X.SX32 R79, R80, R159, 0x1, P2 ;  /* 0x0000009f504f7211 */ /* 0x000fe200010f0eff */
[----:B------:R-:W2:Y:S01]  /*2160*/  @P3 LDG.E.U8 R197, desc[UR20][R76.64] ;  /* 0x000000144cc53981 */ /* 0x000ea2000c1e1100 */
[----:B------:R-:W-:-:S02]  /*2170*/  ISETP.LT.AND P2, PT, R15, UR7, P5 ;  /* 0x000000070f007c0c */ /* 0x000fc4000af41270 */
[C---:B------:R-:W-:Y:S01]  /*2180*/  IADD3 R80, P5, PT, R82.reuse, R165, RZ ;  /* 0x000000a552507210 */ /* 0x040fe20007fbe0ff */
[----:B------:R-:W2:Y:S01]  /*2190*/  @P4 LDG.E.U8 R199, desc[UR20][R78.64] ;  /* 0x000000144ec74981 */ /* 0x000ea2000c1e1100 */
[----:B------:R-:W-:Y:S02]  /*21a0*/  LOP3.LUT R15, R3, 0x7a, RZ, 0xfc, !PT ;  /* 0x0000007a030f7812 */ /* 0x000fe400078efcff */
[----:B------:R-:W-:Y:S02]  /*21b0*/  PLOP3.LUT P4, PT, PT, PT, UP1, 0x80, 0x8 ;  /* 0x000000000008781c */ /* 0x000fe40003f8f018 */
[----:B------:R-:W-:Y:S02]  /*21c0*/  LEA.HI.X.SX32 R81, R82, R159, 0x1, P5 ;  /* 0x0000009f52517211 */ /* 0x000fe400028f0eff */
[----:B------:R-:W-:Y:S02]  /*21d0*/  PLOP3.LUT P3, PT, PT, PT, UP1, 0x80, 0x8 ;  /* 0x000000000008781c */ /* 0x000fe40003f6f018 */
[----:B------:R-:W-:Y:S01]  /*21e0*/  IADD3 R82, P5, PT, R120, R165, RZ ;  /* 0x000000a578527210 */ /* 0x000fe20007fbe0ff */
[----:B------:R-:W2:Y:S01]  /*21f0*/  @P1 LDG.E.U8 R201, desc[UR20][R80.64] ;  /* 0x0000001450c91981 */ /* 0x000ea2000c1e1100 */
[----:B------:R-:W-:-:S02]  /*2200*/  ISETP.LT.AND P4, PT, R15, UR7, P4 ;  /* 0x000000070f007c0c */ /* 0x000fc4000a781270 */
[----:B------:R-:W-:Y:S02]  /*2210*/  ISETP.LT.AND P3, PT, R83, UR7, P3 ;  /* 0x0000000753007c0c */ /* 0x000fe40009f61270 */
[----:B------:R-:W-:Y:S02]  /*2220*/  IADD3 R84, P1, PT, R86, R165, RZ ;  /* 0x000000a556547210 */ /* 0x000fe40007f3e0ff */
[-C--:B------:R-:W-:Y:S02]  /*2230*/  LEA.HI.X.SX32 R83, R120, R159.reuse, 0x1, P5 ;  /* 0x0000009f78537211 */ /* 0x080fe400028f0eff */
[----:B------:R-:W-:Y:S02]  /*2240*/  PLOP3.LUT P5, PT, PT, PT, UP1, 0x80, 0x8 ;  /* 0x000000000008781c */ /* 0x000fe40003faf018 */
[----:B------:R-:W-:Y:S02]  /*2250*/  LEA.HI.X.SX32 R85, R86, R159, 0x1, P1 ;  /* 0x0000009f56557211 */ /* 0x000fe400008f0eff */
[----:B------:R-:W-:Y:S01]  /*2260*/  ISETP.LT.AND P1, PT, R87, UR7, P5 ;  /* 0x0000000757007c0c */ /* 0x000fe2000af21270 */
[----:B------:R-:W2:Y:S01]  /*2270*/  @P4 LDG.E.U8 R216, desc[UR20][R82.64] ;  /* 0x0000001452d84981 */ /* 0x000ea2000c1e1100 */
[----:B------:R-:W-:-:S02]  /*2280*/  IADD3 R86, P5, PT, R88, R165, RZ ;  /* 0x000000a558567210 */ /* 0x000fc40007fbe0ff */
[----:B------:R-:W-:Y:S01]  /*2290*/  LOP3.LUT R90, R3, 0x54, RZ, 0xfc, !PT ;  /* 0x00000054035a7812 */ /* 0x000fe200078efcff */
[----:B------:R-:W2:Y:S01]  /*22a0*/  @P0 LDG.E.U8 R203, desc[UR20][R84.64] ;  /* 0x0000001454cb0981 */ /* 0x000ea2000c1e1100 */
[----:B------:R-:W-:Y:S02]  /*22b0*/  LEA.HI.X.SX32 R87, R88, R159, 0x1, P5 ;  /* 0x0000009f58577211 */ /* 0x000fe400028f0eff */
[----:B------:R-:W-:Y:S02]  /*22c0*/  PLOP3.LUT P4, PT, PT, PT, UP1, 0x80, 0x8 ;  /* 0x000000000008781c */ /* 0x000fe40003f8f018 */
[----:B------:R-:W-:Y:S01]  /*22d0*/  PLOP3.LUT P0, PT, PT, PT, UP1, 0x80, 0x8 ;  /* 0x000000000008781c */ /* 0x000fe20003f0f018 */
[----:B------:R-:W2:Y:S01]  /*22e0*/  @P2 LDG.E.U8 R205, desc[UR20][R86.64] ;  /* 0x0000001456cd2981 */ /* 0x000ea2000c1e1100 */
[----:B------:R-:W-:Y:S02]  /*22f0*/  IADD3 R88, P5, PT, R92, R165, RZ ;  /* 0x000000a55c587210 */ /* 0x000fe40007fbe0ff */
[----:B------:R-:W-:-:S02]  /*2300*/  ISETP.LT.AND P4, PT, R90, UR7, P4 ;  /* 0x000000075a007c0c */ /* 0x000fc4000a781270 */
[----:B------:R-:W-:Y:S02]  /*2310*/  ISETP.LT.AND P0, PT, R89, UR7, P0 ;  /* 0x0000000759007c0c */ /* 0x000fe40008701270 */
[----:B------:R-:W-:Y:S02]  /*2320*/  IADD3 R90, P2, PT, R102, R165, RZ ;  /* 0x000000a5665a7210 */ /* 0x000fe40007f5e0ff */
[-C--:B------:R-:W-:Y:S02]  /*2330*/  LEA.HI.X.SX32 R89, R92, R159.reuse, 0x1, P5 ;  /* 0x0000009f5c597211 */ /* 0x080fe400028f0eff */
[----:B------:R-:W-:Y:S02]  /*2340*/  PLOP3.LUT P5, PT, PT, PT, UP1, 0x80, 0x8 ;  /* 0x000000000008781c */ /* 0x000fe40003faf018 */
[----:B------:R-:W-:Y:S01]  /*2350*/  LEA.HI.X.SX32 R91, R102, R159, 0x1, P2 ;  /* 0x0000009f665b7211 */ /* 0x000fe200010f0eff */
[----:B------:R-:W2:Y:S01]  /*2360*/  @P3 LDG.E.U8 R207, desc[UR20][R88.64] ;  /* 0x0000001458cf3981 */ /* 0x000ea2000c1e1100 */
[----:B------:R-:W-:Y:S01]  /*2370*/  ISETP.LT.AND P2, PT, R93, UR7, P5 ;  /* 0x000000075d007c0c */ /* 0x000fe2000af41270 */
[----:B------:R-:W1:Y:S01]  /*2380*/  I2F.RP R106, R127 ;  /* 0x0000007f006a7306 */ /* 0x000e620000209400 */
[----:B------:R-:W-:Y:S01]  /*2390*/  LOP3.LUT R93, R3, 0x6c, RZ, 0xfc, !PT ;  /* 0x0000006c035d7812 */ /* 0x000fe200078efcff */
[----:B------:R-:W2:Y:S01]  /*23a0*/  @P1 LDG.E.U8 R209, desc[UR20][R90.64] ;  /* 0x000000145ad11981 */ /* 0x000ea2000c1e1100 */
[----:B------:R-:W-:-:S02]  /*23b0*/  PLOP3.LUT P3, PT, PT, PT, UP1, 0x80, 0x8 ;  /* 0x000000000008781c */ /* 0x000fc40003f6f018 */
[C---:B------:R-:W-:Y:S02]  /*23c0*/  IADD3 R92, P5, PT, R94.reuse, R165, RZ ;  /* 0x000000a55e5c7210 */ /* 0x040fe40007fbe0ff */
[----:B------:R-:W-:Y:S02]  /*23d0*/  ISETP.LT.AND P3, PT, R93, UR7, P3 ;  /* 0x000000075d007c0c */ /* 0x000fe40009f61270 */
[----:B------:R-:W-:Y:S02]  /*23e0*/  PLOP3.LUT P1, PT, PT, PT, UP1, 0x80, 0x8 ;  /* 0x000000000008781c */ /* 0x000fe40003f2f018 */
[----:B------:R-:W-:Y:S02]  /*23f0*/  LEA.HI.X.SX32 R93, R94, R159, 0x1, P5 ;  /* 0x0000009f5e5d7211 */ /* 0x000fe400028f0eff */
[C---:B------:R-:W-:Y:S02]  /*2400*/  IADD3 R94, P5, PT, R96.reuse, R165, RZ ;  /* 0x000000a5605e7210 */ /* 0x040fe40007fbe0ff */
[----:B------:R-:W-:Y:S01]  /*2410*/  ISETP.LT.AND P1, PT, R95, UR7, P1 ;  /* 0x000000075f007c0c */ /* 0x000fe20008f21270 */
[----:B------:R-:W2:Y:S01]  /*2420*/  @P4 LDG.E.U8 R211, desc[UR20][R92.64] ;  /* 0x000000145cd34981 */ /* 0x000ea2000c1e1100 */
[----:B------:R-:W-:-:S02]  /*2430*/  LEA.HI.X.SX32 R95, R96, R159, 0x1, P5 ;  /* 0x0000009f605f7211 */ /* 0x000fc400028f0eff */
[C---:B------:R-:W-:Y:S01]  /*2440*/  IADD3 R96, P5, PT, R98.reuse, R165, RZ ;  /* 0x000000a562607210 */ /* 0x040fe20007fbe0ff */
[----:B-1----:R-:W1:Y:S01]  /*2450*/  MUFU.RCP R106, R106 ;  /* 0x0000006a006a7308 */ /* 0x002e620000001000 */
[----:B------:R-:W-:Y:S01]  /*2460*/  PLOP3.LUT P4, PT, PT, PT, UP1, 0x80, 0x8 ;  /* 0x000000000008781c */ /* 0x000fe20003f8f018 */
[----:B------:R-:W2:Y:S01]  /*2470*/  @P0 LDG.E.U8 R213, desc[UR20][R94.64] ;  /* 0x000000145ed50981 */ /* 0x000ea2000c1e1100 */
[----:B------:R-:W-:Y:S02]  /*2480*/  LEA.HI.X.SX32 R97, R98, R159, 0x1, P5 ;  /* 0x0000009f62617211 */ /* 0x000fe400028f0eff */
[----:B------:R-:W-:Y:S02]  /*2490*/  IADD3 R98, P5, PT, R100, R165, RZ ;  /* 0x000000a564627210 */ /* 0x000fe40007fbe0ff */
[----:B------:R-:W-:Y:S01]  /*24a0*/  PLOP3.LUT P0, PT, PT, PT, UP1, 0x80, 0x8 ;  /* 0x000000000008781c */ /* 0x000fe20003f0f018 */
[----:B------:R-:W2:Y:S01]  /*24b0*/  @P2 LDG.E.U8 R215, desc[UR20][R96.64] ;  /* 0x0000001460d72981 */ /* 0x000ea2000c1e1100 */
[----:B------:R-:W-:-:S02]  /*24c0*/  ISETP.LT.AND P4, PT, R99, UR7, P4 ;  /* 0x0000000763007c0c */ /* 0x000fc4000a781270 */
        /* <DEDUP_REMOVED lines=9> */
[----:B------:R-:W-:Y:S01]  /*2560*/  LEA.HI.X.SX32 R103, R104, R159, 0x1, P3 ;  /* 0x0000009f68677211 */ /* 0x000fe200018f0eff */
[----:B-1----:R-:W-:Y:S01]  /*2570*/  VIADD R110, R106, 0xffffffe ;  /* 0x0ffffffe6a6e7836 */ /* 0x002fe20000000000 */
[----:B------:R-:W-:Y:S01]  /*2580*/  LOP3.LUT R104, R3, 0x24, RZ, 0xfc, !PT ;  /* 0x0000002403687812 */ /* 0x000fe200078efcff */
[----:B------:R-:W2:Y:S01]  /*2590*/  @P1 LDG.E.U8 R181, desc[UR20][R100.64] ;  /* 0x0000001464b51981 */ /* 0x000ea2000c1e1100 */
[----:B------:R-:W-:Y:S01]  /*25a0*/  PLOP3.LUT P3, PT, PT, PT, UP1, 0x80, 0x8 ;  /* 0x000000000008781c */ /* 0x000fe20003f6f018 */
[----:B------:R-:W1:Y:S01]  /*25b0*/  F2I.FTZ.U32.TRUNC.NTZ R111, R110 ;  /* 0x0000006e006f7305 */ /* 0x000e62000021f000 */
[----:B------:R-:W-:Y:S01]  /*25c0*/  IMAD R120, R105, 0x2, R120 ;  /* 0x0000000269787824 */ /* 0x000fe200078e0278 */
[----:B------:R-:W2:Y:S01]  /*25d0*/  @P4 LDG.E.U8 R178, desc[UR20][R102.64] ;  /* 0x0000001466b24981 */ /* 0x000ea2000c1e1100 */
[----:B------:R-:W-:-:S02]  /*25e0*/  ISETP.LT.AND P1, PT, R104, UR7, P3 ;  /* 0x0000000768007c0c */ /* 0x000fc40009f21270 */
[----:B------:R-:W-:-:S04]  /*25f0*/  IADD3 R106, P5, PT, R108, R165, RZ ;  /* 0x000000a56c6a7210 */ /* 0x000fc80007fbe0ff */
[----:B------:R-:W-:Y:S02]  /*2600*/  LEA.HI.X.SX32 R107, R108, R159, 0x1, P5 ;  /* 0x0000009f6c6b7211 */ /* 0x000fe400028f0eff */
[----:B------:R-:W-:Y:S02]  /*2610*/  PLOP3.LUT P4, PT, PT, PT, UP1, 0x80, 0x8 ;  /* 0x000000000008781c */ /* 0x000fe40003f8f018 */
[----:B------:R-:W-:-:S03]  /*2620*/  PLOP3.LUT P3, PT, PT, PT, UP1, 0x80, 0x8 ;  /* 0x000000000008781c */ /* 0x000fc60003f6f018 */
[----:B------:R-:W2:Y:S01]  /*2630*/  @P1 LDG.E.U8 R189, desc[UR20][R106.64] ;  /* 0x000000146abd1981 */ /* 0x000ea2000c1e1100 */
[C---:B------:R-:W-:Y:S02]  /*2640*/  IADD3 R108, P1, PT, R120.reuse, R165, RZ ;  /* 0x000000a5786c7210 */ /* 0x040fe40007f3e0ff */
[----:B------:R-:W-:Y:S01]  /*2650*/  ISETP.LT.AND P4, PT, R113, UR7, P4 ;  /* 0x0000000771007c0c */ /* 0x000fe2000a781270 */
[----:B-1----:R-:W-:Y:S01]  /*2660*/  IMAD.MOV R113, RZ, RZ, -R111 ;  /* 0x000000ffff717224 */ /* 0x002fe200078e0a6f */
[----:B------:R-:W-:Y:S02]  /*2670*/  ISETP.LT.AND P3, PT, R109, UR7, P3 ;  /* 0x000000076d007c0c */ /* 0x000fe40009f61270 */
[----:B------:R-:W-:Y:S01]  /*2680*/  LEA.HI.X.SX32 R109, R120, R159, 0x1, P1 ;  /* 0x0000009f786d7211 */ /* 0x000fe200008f0eff */
[----:B------:R-:W-:Y:S01]  /*2690*/  IMAD.MOV.U32 R120, RZ, RZ, R113 ;  /* 0x000000ffff787224 */ /* 0x000fe200078e0071 */
[----:B------:R-:W-:Y:S02]  /*26a0*/  LOP3.LUT R110, R3, 0x56, RZ, 0xfc, !PT ;  /* 0x00000056036e7812 */ /* 0x000fe400078efcff */
[----:B------:R-:W-:-:S02]  /*26b0*/  PLOP3.LUT P1, PT, PT, PT, UP1, 0x80, 0x8 ;  /* 0x000000000008781c */ /* 0x000fc40003f2f018 */
[----:B------:R-:W-:Y:S02]  /*26c0*/  LOP3.LUT R105, R3, 0x7c, RZ, 0xfc, !PT ;  /* 0x0000007c03697812 */ /* 0x000fe400078efcff */
[----:B------:R-:W-:Y:S02]  /*26d0*/  PLOP3.LUT P5, PT, PT, PT, UP1, 0x80, 0x8 ;  /* 0x000000000008781c */ /* 0x000fe40003faf018 */
[----:B------:R-:W-:Y:S01]  /*26e0*/  LOP3.LUT R161, R161, 0x30, RZ, 0xc0, !PT ;  /* 0x00000030a1a17812 */ /* 0x000fe200078ec0ff */
[----:B------:R-:W-:Y:S01]  /*26f0*/  IMAD R113, R120, R127, RZ ;  /* 0x0000007f78717224 */ /* 0x000fe200078e02ff */
[----:B------:R-:W-:Y:S01]  /*2700*/  ISETP.LT.AND P1, PT, R110, UR7, P1 ;  /* 0x000000076e007c0c */ /* 0x000fe20008f21270 */
[----:B------:R-:W-:Y:S01]  /*2710*/  IMAD.MOV.U32 R110, RZ, RZ, RZ ;  /* 0x000000ffff6e7224 */ /* 0x000fe200078e00ff */
[----:B------:R-:W-:Y:S02]  /*2720*/  ISETP.LT.AND P5, PT, R105, UR7, P5 ;  /* 0x0000000769007c0c */ /* 0x000fe4000afa1270 */
[----:B------:R-:W-:Y:S01]  /*2730*/  LOP3.LUT R137, R14, R161, RZ, 0xfc, !PT ;  /* 0x000000a10e897212 */ /* 0x000fe200078efcff */
[----:B------:R-:W-:-:S03]  /*2740*/  IMAD.HI.U32 R160, R111, R113, R110 ;  /* 0x000000716fa07227 */ /* 0x000fc600078e006e */
[----:B------:R-:W-:Y:S02]  /*2750*/  IABS R140, R137 ;  /* 0x00000089008c7213 */ /* 0x000fe40000000000 */
[----:B------:R-:W-:Y:S02]  /*2760*/  PRMT R191, RZ, 0x7610, R191 ;  /* 0x00007610ffbf7816 */ /* 0x000fe400000000bf */
[--C-:B------:R-:W-:Y:S01]  /*2770*/  LOP3.LUT R132, R14, 0x3, R161.reuse, 0xfe, !PT ;  /* 0x000000030e847812 */ /* 0x100fe200078efea1 */
[----:B------:R-:W-:Y:S01]  /*2780*/  IMAD.HI.U32 R113, R160, R140, RZ ;  /* 0x0000008ca0717227 */ /* 0x000fe200078e00ff */
[C-C-:B------:R-:W-:Y:S02]  /*2790*/  LOP3.LUT R135, R14.reuse, 0x1, R161.reuse, 0xfe, !PT ;  /* 0x000000010e877812 */ /* 0x140fe400078efea1 */
[----:B------:R-:W-:Y:S01]  /*27a0*/  LOP3.LUT R126, R14, 0x2, R161, 0xfe, !PT ;  /* 0x000000020e7e7812 */ /* 0x000fe200078efea1 */
[----:B------:R-:W2:Y:S01]  /*27b0*/  @P5 LDG.E.U8 R191, desc[UR20][R108.64] ;  /* 0x000000146cbf5981 */ /* 0x000ea2000c1e1100 */
[----:B------:R-:W-:Y:S01]  /*27c0*/  IMAD.MOV R113, RZ, RZ, -R113 ;  /* 0x000000ffff717224 */ /* 0x000fe200078e0a71 */
[----:B------:R-:W-:-:S02]  /*27d0*/  IABS R134, R132 ;  /* 0x0000008400867213 */ /* 0x000fc40000000000 */
[----:B------:R-:W-:Y:S02]  /*27e0*/  IABS R136, R135 ;  /* 0x0000008700887213 */ /* 0x000fe40000000000 */
[C---:B------:R-:W-:Y:S02]  /*27f0*/  IADD3 R110, P5, PT, R112.reuse, R165, RZ ;  /* 0x000000a5706e7210 */ /* 0x040fe40007fbe0ff */
[----:B------:R-:W-:Y:S01]  /*2800*/  IABS R138, R126 ;  /* 0x0000007e008a7213 */ /* 0x000fe20000000000 */
[----:B------:R-:W-:Y:S01]  /*2810*/  IMAD R140, R127, R113, R140 ;  /* 0x000000717f8c7224 */ /* 0x000fe200078e028c */
[----:B------:R-:W-:Y:S01]  /*2820*/  LEA.HI.X.SX32 R111, R112, R159, 0x1, P5 ;  /* 0x0000009f706f7211 */ /* 0x000fe200028f0eff */
[----:B------:R-:W-:Y:S01]  /*2830*/  IMAD.HI.U32 R113, R160, R134, RZ ;  /* 0x00000086a0717227 */ /* 0x000fe200078e00ff */
[C-C-:B------:R-:W-:Y:S02]  /*2840*/  LOP3.LUT R143, R14.reuse, 0x4, R161.reuse, 0xfe, !PT ;  /* 0x000000040e8f7812 */ /* 0x140fe400078efea1 */
[----:B------:R-:W-:Y:S01]  /*2850*/  LOP3.LUT R139, R14, 0x8, R161, 0xfe, !PT ;  /* 0x000000080e8b7812 */ /* 0x000fe200078efea1 */
[----:B------:R-:W-:Y:S01]  /*2860*/  IMAD.HI.U32 R115, R160, R136, RZ ;  /* 0x00000088a0737227 */ /* 0x000fe200078e00ff */
[----:B------:R-:W-:-:S03]  /*2870*/  PRMT R180, RZ, 0x7610, R180 ;  /* 0x00007610ffb47816 */ /* 0x000fc600000000b4 */
[----:B------:R-:W-:Y:S01]  /*2880*/  IMAD.HI.U32 R112, R160, R138, RZ ;  /* 0x0000008aa0707227 */ /* 0x000fe200078e00ff */
[----:B------:R-:W-:Y:S02]  /*2890*/  IABS R149, R143 ;  /* 0x0000008f00957213 */ /* 0x000fe40000000000 */
[----:B------:R-:W-:Y:S01]  /*28a0*/  IABS R142, R139 ;  /* 0x0000008b008e7213 */ /* 0x000fe20000000000 */
[----:B------:R-:W-:Y:S01]  /*28b0*/  IMAD.MOV R113, RZ, RZ, -R113 ;  /* 0x000000ffff717224 */ /* 0x000fe200078e0a71 */
[----:B------:R-:W-:Y:S01]  /*28c0*/  LOP3.LUT R141, R14, 0x9, R161, 0xfe, !PT ;  /* 0x000000090e8d7812 */ /* 0x000fe200078efea1 */
[----:B------:R-:W-:Y:S01]  /*28d0*/  IMAD.MOV R115, RZ, RZ, -R115 ;  /* 0x000000ffff737224 */ /* 0x000fe200078e0a73 */
[----:B------:R-:W2:Y:S01]  /*28e0*/  @P0 LDG.E.U8 R180, desc[UR20][R110.64] ;  /* 0x000000146eb40981 */ /* 0x000ea2000c1e1100 */
[----:B------:R-:W-:Y:S02]  /*28f0*/  IMAD.MOV R112, RZ, RZ, -R112 ;  /* 0x000000ffff707224 */ /* 0x000fe400078e0a70 */
[----:B------:R-:W-:Y:S01]  /*2900*/  IMAD R134, R127, R113, R134 ;  /* 0x000000717f867224 */ /* 0x000fe200078e0286 */
[----:B------:R-:W-:Y:S01]  /*2910*/  LOP3.LUT R117, R3, 0x66, RZ, 0xfc, !PT ;  /* 0x0000006603757812 */ /* 0x000fe200078efcff */
[C---:B------:R-:W-:Y:S01]  /*2920*/  IMAD R136, R127.reuse, R115, R136 ;  /* 0x000000737f887224 */ /* 0x040fe200078e0288 */
[----:B------:R-:W-:Y:S01]  /*2930*/  PLOP3.LUT P5, PT, PT, PT, UP1, 0x80, 0x8 ;  /* 0x000000000008781c */ /* 0x000fe20003faf018 */
[----:B------:R-:W-:Y:S01]  /*2940*/  IMAD R138, R127, R112, R138 ;  /* 0x000000707f8a7224 */ /* 0x000fe200078e028a */
[----:B------:R-:W-:Y:S01]  /*2950*/  IABS R144, R141 ;  /* 0x0000008d00907213 */ /* 0x000fe20000000000 */
[----:B------:R-:W-:Y:S01]  /*2960*/  IMAD.HI.U32 R113, R160, R149, RZ ;  /* 0x00000095a0717227 */ /* 0x000fe200078e00ff */
[----:B------:R-:W-:-:S03]  /*2970*/  IADD3 R112, P0, PT, R114, R165, RZ ;  /* 0x000000a572707210 */ /* 0x000fc60007f1e0ff */
[----:B------:R-:W-:Y:S01]  /*2980*/  IMAD.HI.U32 R115, R160, R142, RZ ;  /* 0x0000008ea0737227 */ /* 0x000fe200078e00ff */
[----:B------:R-:W-:-:S03]  /*2990*/  ISETP.LT.AND P5, PT, R117, UR7, P5 ;  /* 0x0000000775007c0c */ /* 0x000fc6000afa1270 */
[----:B------:R-:W-:Y:S01]  /*29a0*/  IMAD.MOV R120, RZ, RZ, -R113 ;  /* 0x000000ffff787224 */ /* 0x000fe200078e0a71 */
[----:B------:R-:W-:Y:S01]  /*29b0*/  LEA.HI.X.SX32 R113, R114, R159, 0x1, P0 ;  /* 0x0000009f72717211 */ /* 0x000fe200000f0eff */
[----:B------:R-:W-:Y:S01]  /*29c0*/  IMAD.MOV R115, RZ, RZ, -R115 ;  /* 0x000000ffff737224 */ /* 0x000fe200078e0a73 */
[----:B------:R-:W-:Y:S01]  /*29d0*/  IADD3 R114, P0, PT, R116, R165, RZ ;  /* 0x000000a574727210 */ /* 0x000fe20007f1e0ff */
[----:B------:R-:W-:Y:S01]  /*29e0*/  IMAD.HI.U32 R117, R160, R144, RZ ;  /* 0x00000090a0757227 */ /* 0x000fe200078e00ff */
[----:B------:R-:W-:-:S03]  /*29f0*/  PRMT R190, RZ, 0x7610, R190 ;  /* 0x00007610ffbe7816 */ /* 0x000fc600000000be */
[----:B------:R-:W-:Y:S01]  /*2a00*/  IMAD R142, R127, R115, R142 ;  /* 0x000000737f8e7224 */ /* 0x000fe200078e028e */
[----:B------:R-:W-:Y:S01]  /*2a10*/  LEA.HI.X.SX32 R115, R116, R159, 0x1, P0 ;  /* 0x0000009f74737211 */ /* 0x000fe200000f0eff */
[----:B------:R-:W-:Y:S01]  /*2a20*/  IMAD.MOV R117, RZ, RZ, -R117 ;  /* 0x000000ffff757224 */ /* 0x000fe200078e0a75 */
[----:B------:R-:W-:-:S03]  /*2a30*/  IADD3 R116, P0, PT, R118, R165, RZ ;  /* 0x000000a576747210 */ /* 0x000fc60007f1e0ff */
[----:B------:R-:W-:Y:S01]  /*2a40*/  IMAD R144, R127, R117, R144 ;  /* 0x000000757f907224 */ /* 0x000fe200078e0290 */
[----:B------:R-:W-:Y:S01]  /*2a50*/  LEA.HI.X.SX32 R117, R118, R159, 0x1, P0 ;  /* 0x0000009f76757211 */ /* 0x000fe200000f0eff */
[----:B------:R-:W2:Y:S01]  /*2a60*/  @P4 LDG.E.U8 R190, desc[UR20][R114.64] ;  /* 0x0000001472be4981 */ /* 0x000ea2000c1e1100 */
[----:B------:R-:W-:Y:S02]  /*2a70*/  PRMT R188, RZ, 0x7610, R188 ;  /* 0x00007610ffbc7816 */ /* 0x000fe400000000bc */
[----:B------:R-:W-:Y:S02]  /*2a80*/  LEA.HI R121, R0, 0xe, RZ, 0x1a ;  /* 0x0000000e00797811 */ /* 0x000fe400078fd0ff */
[C---:B------:R-:W-:Y:S02]  /*2a90*/  IADD3 R118, P4, PT, R122.reuse, R165, RZ ;  /* 0x000000a57a767210 */ /* 0x040fe40007f9e0ff */
[----:B------:R-:W-:Y:S02]  /*2aa0*/  PRMT R192, RZ, 0x7610, R192 ;  /* 0x00007610ffc07816 */ /* 0x000fe400000000c0 */
[----:B------:R-:W-:Y:S01]  /*2ab0*/  PRMT R194, RZ, 0x7610, R194 ;  /* 0x00007610ffc27816 */ /* 0x000fe200000000c2 */
[----:B------:R-:W-:Y:S01]  /*2ac0*/  IMAD R128, R121, UR14, RZ ;  /* 0x0000000e79807c24 */ /* 0x000fe2000f8e02ff */
[----:B------:R-:W-:Y:S01]  /*2ad0*/  LEA.HI.X.SX32 R119, R122, R159, 0x1, P4 ;  /* 0x0000009f7a777211 */ /* 0x000fe200020f0eff */
[----:B------:R-:W2:Y:S01]  /*2ae0*/  @P2 LDG.E.U8 R188, desc[UR20][R112.64] ;  /* 0x0000001470bc2981 */ /* 0x000ea2000c1e1100 */
[----:B------:R-:W-:-:S02]  /*2af0*/  LEA.HI R123, R0, 0x1e, RZ, 0x1a ;  /* 0x0000001e007b7811 */ /* 0x000fc400078fd0ff */
[----:B------:R-:W-:Y:S01]  /*2b00*/  PLOP3.LUT P2, PT, PT, PT, UP1, 0x80, 0x8 ;  /* 0x000000000008781c */ /* 0x000fe20003f4f018 */
[----:B------:R-:W-:Y:S01]  /*2b10*/  IMAD R149, R127, R120, R149 ;  /* 0x000000787f957224 */ /* 0x000fe200078e0295 */
[----:B------:R-:W2:Y:S01]  /*2b20*/  @P3 LDG.E.U8 R192, desc[UR20][R116.64] ;  /* 0x0000001474c03981 */ /* 0x000ea2000c1e1100 */
[----:B------:R-:W-:Y:S01]  /*2b30*/  PLOP3.LUT P0, PT, PT, PT, UP1, 0x80, 0x8 ;  /* 0x000000000008781c */ /* 0x000fe20003f0f018 */
[C---:B------:R-:W-:Y:S01]  /*2b40*/  IMAD R130, R123.reuse, UR14, RZ ;  /* 0x0000000e7b827c24 */ /* 0x040fe2000f8e02ff */
[-C--:B------:R-:W-:Y:S01]  /*2b50*/  IADD3 R120, P3, PT, R124, R165.reuse, RZ ;  /* 0x000000a57c787210 */ /* 0x080fe20007f7e0ff */
[----:B------:R-:W2:Y:S01]  /*2b60*/  @P1 LDG.E.U8 R194, desc[UR20][R118.64] ;  /* 0x0000001476c21981 */ /* 0x000ea2000c1e1100 */
[----:B------:R-:W-:Y:S02]  /*2b70*/  IADD3 R122, P1, PT, R128, R165, RZ ;  /* 0x000000a5807a7210 */ /* 0x000fe40007f3e0ff */
[----:B------:R-:W-:Y:S02]  /*2b80*/  ISETP.LT.AND P2, PT, R123, UR7, P2 ;  /* 0x000000077b007c0c */ /* 0x000fe40009741270 */
[----:B------:R-:W-:-:S02]  /*2b90*/  ISETP.LT.AND P0, PT, R121, UR7, P0 ;  /* 0x0000000779007c0c */ /* 0x000fc40008701270 */
[-C--:B------:R-:W-:Y:S02]  /*2ba0*/  LEA.HI.X.SX32 R121, R124, R159.reuse, 0x1, P3 ;  /* 0x0000009f7c797211 */ /* 0x080fe400018f0eff */
[----:B------:R-:W-:Y:S02]  /*2bb0*/  LEA.HI.X.SX32 R123, R128, R159, 0x1, P1 ;  /* 0x0000009f807b7211 */ /* 0x000fe400008f0eff */
[----:B------:R-:W-:Y:S02]  /*2bc0*/  IADD3 R124, P3, PT, R130, R165, RZ ;  /* 0x000000a5827c7210 */ /* 0x000fe40007f7e0ff */
[----:B------:R-:W-:Y:S02]  /*2bd0*/  LEA.HI R128, R0, 0x5e, RZ, 0x1a ;  /* 0x0000005e00807811 */ /* 0x000fe400078fd0ff */
[----:B------:R-:W-:Y:S02]  /*2be0*/  PLOP3.LUT P1, PT, PT, PT, UP1, 0x80, 0x8 ;  /* 0x000000000008781c */ /* 0x000fe40003f2f018 */
[----:B------:R-:W-:Y:S01]  /*2bf0*/  PRMT R200, RZ, 0x7610, R200 ;  /* 0x00007610ffc87816 */ /* 0x000fe200000000c8 */
[----:B------:R-:W-:Y:S01]  /*2c00*/  IMAD R146, R128, UR14, RZ ;  /* 0x0000000e80927c24 */ /* 0x000fe2000f8e02ff */
[----:B------:R-:W-:-:S02]  /*2c10*/  LEA.HI.X.SX32 R125, R130, R159, 0x1, P3 ;  /* 0x0000009f827d7211 */ /* 0x000fc400018f0eff */
[----:B------:R-:W-:Y:S02]  /*2c20*/  PRMT R198, RZ, 0x7610, R198 ;  /* 0x00007610ffc67816 */ /* 0x000fe400000000c6 */
[----:B------:R-:W-:Y:S01]  /*2c30*/  ISETP.LT.AND P1, PT, R128, UR7, P1 ;  /* 0x0000000780007c0c */ /* 0x000fe20008f21270 */
[----:B------:R-:W2:Y:S01]  /*2c40*/  @P2 LDG.E.U8 R200, desc[UR20][R124.64] ;  /* 0x000000147cc82981 */ /* 0x000ea2000c1e1100 */
[----:B------:R-:W-:Y:S02]  /*2c50*/  PRMT R196, RZ, 0x7610, R196 ;  /* 0x00007610ffc47816 */ /* 0x000fe400000000c4 */
[----:B------:R-:W-:Y:S01]  /*2c60*/  IADD3 R128, P2, PT, R146, R165, RZ ;  /* 0x000000a592807210 */ /* 0x000fe20007f5e0ff */
[----:B------:R-:W2:Y:S01]  /*2c70*/  @P0 LDG.E.U8 R198, desc[UR20][R122.64] ;  /* 0x000000147ac60981 */ /* 0x000ea2000c1e1100 */
[----:B------:R-:W-:Y:S02]  /*2c80*/  LEA.HI R130, R0, 0x6e, RZ, 0x1a ;  /* 0x0000006e00827811 */ /* 0x000fe400078fd0ff */
[----:B------:R-:W-:Y:S01]  /*2c90*/  LOP3.LUT R151, R14, 0xa, R161, 0xfe, !PT ;  /* 0x0000000a0e977812 */ /* 0x000fe200078efea1 */
[----:B------:R-:W2:Y:S01]  /*2ca0*/  @P5 LDG.E.U8 R196, desc[UR20][R120.64] ;  /* 0x0000001478c45981 */ /* 0x000ea2000c1e1100 */
[----:B------:R-:W-:-:S02]  /*2cb0*/  PRMT R202, RZ, 0x7610, R202 ;  /* 0x00007610ffca7816 */ /* 0x000fc400000000ca */
[----:B------:R-:W-:Y:S02]  /*2cc0*/  PLOP3.LUT P0, PT, PT, PT, UP1, 0x80, 0x8 ;  /* 0x000000000008781c */ /* 0x000fe40003f0f018 */
[----:B------:R-:W-:Y:S01]  /*2cd0*/  LEA.HI.X.SX32 R129, R146, R159, 0x1, P2 ;  /* 0x0000009f92817211 */ /* 0x000fe200010f0eff */
[C---:B------:R-:W-:Y:S01]  /*2ce0*/  IMAD R146, R130.reuse, UR14, RZ ;  /* 0x0000000e82927c24 */ /* 0x040fe2000f8e02ff */
[----:B------:R-:W-:Y:S02]  /*2cf0*/  IABS R145, R151 ;  /* 0x0000009700917213 */ /* 0x000fe40000000000 */
[----:B------:R-:W-:Y:S01]  /*2d00*/  ISETP.LT.AND P0, PT, R130, UR7, P0 ;  /* 0x0000000782007c0c */ /* 0x000fe20008701270 */
[----:B------:R-:W2:Y:S01]  /*2d10*/  @P1 LDG.E.U8 R202, desc[UR20][R128.64] ;  /* 0x0000001480ca1981 */ /* 0x000ea2000c1e1100 */
[C---:B------:R-:W-:Y:S01]  /*2d20*/  ISETP.GT.U32.AND P5, PT, R127.reuse, R140, PT ;  /* 0x0000008c7f00720c */ /* 0x040fe20003fa4070 */
[----:B------:R-:W-:Y:S01]  /*2d30*/  IMAD.HI.U32 R131, R160, R145, RZ ;  /* 0x00000091a0837227 */ /* 0x000fe200078e00ff */
[----:B------:R-:W-:-:S02]  /*2d40*/  ISETP.GT.U32.AND P1, PT, R127, R136, PT ;  /* 0x000000887f00720c */ /* 0x000fc40003f24070 */
[C---:B------:R-:W-:Y:S02]  /*2d50*/  IADD3 R130, P2, PT, R146.reuse, R165, RZ ;  /* 0x000000a592827210 */ /* 0x040fe40007f5e0ff */
[C---:B------:R-:W-:Y:S01]  /*2d60*/  ISETP.GT.U32.AND P4, PT, R127.reuse, R134, PT ;  /* 0x000000867f00720c */ /* 0x040fe20003f84070 */
[----:B------:R-:W-:Y:S01]  /*2d70*/  IMAD.MOV R148, RZ, RZ, -R131 ;  /* 0x000000ffff947224 */ /* 0x000fe200078e0a83 */
[----:B------:R-:W-:Y:S02]  /*2d80*/  PRMT R204, RZ, 0x7610, R204 ;  /* 0x00007610ffcc7816 */ /* 0x000fe400000000cc */
[----:B------:R-:W-:Y:S02]  /*2d90*/  LEA.HI.X.SX32 R131, R146, R159, 0x1, P2 ;  /* 0x0000009f92837211 */ /* 0x000fe400010f0eff */
[----:B------:R-:W-:Y:S01]  /*2da0*/  LOP3.LUT R152, R14, 0xb, R161, 0xfe, !PT ;  /* 0x0000000b0e987812 */ /* 0x000fe200078efea1 */
[C---:B------:R-:W-:Y:S01]  /*2db0*/  IMAD R146, R127.reuse, R148, R145 ;  /* 0x000000947f927224 */ /* 0x040fe200078e0291 */
[----:B------:R-:W-:Y:S01]  /*2dc0*/  ISETP.GT.U32.AND P2, PT, R127, R149, PT ;  /* 0x000000957f00720c */ /* 0x000fe20003f44070 */
[----:B------:R-:W2:Y:S01]  /*2dd0*/  @P0 LDG.E.U8 R204, desc[UR20][R130.64] ;  /* 0x0000001482cc0981 */ /* 0x000ea2000c1e1100 */
[----:B------:R-:W-:Y:S01]  /*2de0*/  @!P5 IMAD.IADD R140, R140, 0x1, -R127 ;  /* 0x000000018c8cd824 */ /* 0x000fe200078e0a7f */
[----:B------:R-:W-:-:S02]  /*2df0*/  IABS R147, R152 ;  /* 0x0000009800937213 */ /* 0x000fc40000000000 */
[C---:B------:R-:W-:Y:S01]  /*2e00*/  ISETP.GT.U32.AND P0, PT, R127.reuse, R142, PT ;  /* 0x0000008e7f00720c */ /* 0x040fe20003f04070 */
[--C-:B------:R-:W-:Y:S01]  /*2e10*/  @!P1 IMAD.IADD R136, R136, 0x1, -R127.reuse ;  /* 0x0000000188889824 */ /* 0x100fe200078e0a7f */
[C---:B------:R-:W-:Y:S01]  /*2e20*/  ISETP.GT.U32.AND P1, PT, R127.reuse, R146, PT ;  /* 0x000000927f00720c */ /* 0x040fe20003f24070 */
[----:B------:R-:W-:Y:S01]  /*2e30*/  @!P4 IMAD.IADD R134, R134, 0x1, -R127 ;  /* 0x000000018686c824 */ /* 0x000fe200078e0a7f */
[C---:B------:R-:W-:Y:S01]  /*2e40*/  ISETP.GT.U32.AND P3, PT, R127.reuse, R138, PT ;  /* 0x0000008a7f00720c */ /* 0x040fe20003f64070 */
[----:B------:R-:W-:Y:S01]  /*2e50*/  IMAD.HI.U32 R133, R160, R147, RZ ;  /* 0x00000093a0857227 */ /* 0x000fe200078e00ff */
[----:B------:R-:W-:-:S03]  /*2e60*/  ISETP.GT.U32.AND P4, PT, R127, R140, PT ;  /* 0x0000008c7f00720c */ /* 0x000fc60003f84070 */
[----:B------:R-:W-:Y:S02]  /*2e70*/  IMAD.MOV R150, RZ, RZ, -R133 ;  /* 0x000000ffff967224 */ /* 0x000fe400078e0a85 */
[----:B------:R-:W-:Y:S02]  /*2e80*/  @!P2 IMAD.IADD R149, R149, 0x1, -R127 ;  /* 0x000000019595a824 */ /* 0x000fe400078e0a7f */
[C---:B------:R-:W-:Y:S02]  /*2e90*/  IMAD R148, R127.reuse, R150, R147 ;  /* 0x000000967f947224 */ /* 0x040fe400078e0293 */
[--C-:B------:R-:W-:Y:S02]  /*2ea0*/  @!P0 IMAD.IADD R142, R142, 0x1, -R127.reuse ;  /* 0x000000018e8e8824 */ /* 0x100fe400078e0a7f */
[--C-:B------:R-:W-:Y:S01]  /*2eb0*/  @!P1 IMAD.IADD R146, R146, 0x1, -R127.reuse ;  /* 0x0000000192929824 */ /* 0x100fe200078e0a7f */
[C---:B------:R-:W-:Y:S01]  /*2ec0*/  ISETP.GT.U32.AND P1, PT, R127.reuse, R149, PT ;  /* 0x000000957f00720c */ /* 0x040fe20003f24070 */
[--C-:B------:R-:W-:Y:S01]  /*2ed0*/  @!P3 IMAD.IADD R138, R138, 0x1, -R127.reuse ;  /* 0x000000018a8ab824 */ /* 0x100fe200078e0a7f */
[C---:B------:R-:W-:Y:S01]  /*2ee0*/  ISETP.GT.U32.AND P3, PT, R127.reuse, R148, PT ;  /* 0x000000947f00720c */ /* 0x040fe20003f64070 */
[----:B------:R-:W-:Y:S01]  /*2ef0*/  @!P4 IMAD.IADD R140, R140, 0x1, -R127 ;  /* 0x000000018c8cc824 */ /* 0x000fe200078e0a7f */
[----:B------:R-:W-:-:S02]  /*2f00*/  ISETP.GT.U32.AND P4, PT, R127, R142, PT ;  /* 0x0000008e7f00720c */ /* 0x000fc40003f84070 */
[C---:B------:R-:W-:Y:S02]  /*2f10*/  ISETP.GT.U32.AND P5, PT, R127.reuse, R144, PT ;  /* 0x000000907f00720c */ /* 0x040fe40003fa4070 */
[C---:B------:R-:W-:Y:S02]  /*2f20*/  ISETP.GT.U32.AND P0, PT, R127.reuse, R138, PT ;  /* 0x0000008a7f00720c */ /* 0x040fe40003f04070 */
[----:B------:R-:W-:-:S03]  /*2f30*/  ISETP.GT.U32.AND P2, PT, R127, R136, PT ;  /* 0x000000887f00720c */ /* 0x000fc60003f44070 */
[--C-:B------:R-:W-:Y:S01]  /*2f40*/  @!P1 IMAD.IADD R149, R149, 0x1, -R127.reuse ;  /* 0x0000000195959824 */ /* 0x100fe200078e0a7f */
[----:B------:R-:W-:Y:S01]  /*2f50*/  ISETP.GE.AND P1, PT, R137, RZ, PT ;  /* 0x000000ff8900720c */ /* 0x000fe20003f26270 */
[--C-:B------:R-:W-:Y:S01]  /*2f60*/  @!P3 IMAD.IADD R148, R148, 0x1, -R127.reuse ;  /* 0x000000019494b824 */ /* 0x100fe200078e0a7f */
[----:B------:R-:W-:Y:S01]  /*2f70*/  ISETP.GT.U32.AND P3, PT, R127, R146, PT ;  /* 0x000000927f00720c */ /* 0x000fe20003f64070 */
[--C-:B------:R-:W-:Y:S01]  /*2f80*/  @!P4 IMAD.IADD R142, R142, 0x1, -R127.reuse ;  /* 0x000000018e8ec824 */ /* 0x100fe200078e0a7f */
[----:B------:R-:W-:Y:S01]  /*2f90*/  ISETP.GE.AND P4, PT, R135, RZ, PT ;  /* 0x000000ff8700720c */ /* 0x000fe20003f86270 */
[--C-:B------:R-:W-:Y:S01]  /*2fa0*/  @!P5 IMAD.IADD R144, R144, 0x1, -R127.reuse ;  /* 0x000000019090d824 */ /* 0x100fe200078e0a7f */
[C---:B------:R-:W-:Y:S01]  /*2fb0*/  ISETP.GT.U32.AND P5, PT, R127.reuse, R134, PT ;  /* 0x000000867f00720c */ /* 0x040fe20003fa4070 */
[--C-:B------:R-:W-:Y:S01]  /*2fc0*/  @!P0 IMAD.IADD R138, R138, 0x1, -R127.reuse ;  /* 0x000000018a8a8824 */ /* 0x100fe200078e0a7f */
[C---:B------:R-:W-:Y:S01]  /*2fd0*/  ISETP.GT.U32.AND P0, PT, R127.reuse, R148, PT ;  /* 0x000000947f00720c */ /* 0x040fe20003f04070 */
[----:B------:R-:W-:Y:S01]  /*2fe0*/  @!P2 IMAD.IADD R136, R136, 0x1, -R127 ;  /* 0x000000018888a824 */ /* 0x000fe200078e0a7f */
[----:B------:R-:W-:-:S03]  /*2ff0*/  ISETP.GT.U32.AND P2, PT, R127, R144, PT ;  /* 0x000000907f00720c */ /* 0x000fc60003f44070 */
[----:B------:R-:W-:Y:S01]  /*3000*/  @!P1 IMAD.MOV R140, RZ, RZ, -R140 ;  /* 0x000000ffff8c9224 */ /* 0x000fe200078e0a8c */
[----:B------:R-:W-:Y:S01]  /*3010*/  ISETP.GE.AND P1, PT, R139, RZ, PT ;  /* 0x000000ff8b00720c */ /* 0x000fe20003f26270 */
[--C-:B------:R-:W-:Y:S01]  /*3020*/  @!P3 IMAD.IADD R146, R146, 0x1, -R127.reuse ;  /* 0x000000019292b824 */ /* 0x100fe200078e0a7f */
[----:B------:R-:W-:Y:S01]  /*3030*/  ISETP.GE.AND P3, PT, R132, RZ, PT ;  /* 0x000000ff8400720c */ /* 0x000fe20003f66270 */
[----:B------:R-:W-:Y:S01]  /*3040*/  @!P4 IMAD.MOV R136, RZ, RZ, -R136 ;  /* 0x000000ffff88c224 */ /* 0x000fe200078e0a88 */
[----:B------:R-:W-:Y:S01]  /*3050*/  ISETP.GE.AND P4, PT, R141, RZ, PT ;  /* 0x000000ff8d00720c */ /* 0x000fe20003f86270 */
[--C-:B------:R-:W-:Y:S02]  /*3060*/  @!P5 IMAD.IADD R134, R134, 0x1, -R127.reuse ;  /* 0x000000018686d824 */ /* 0x100fe400078e0a7f */
[--C-:B------:R-:W-:Y:S01]  /*3070*/  @!P0 IMAD.IADD R148, R148, 0x1, -R127.reuse ;  /* 0x0000000194948824 */ /* 0x100fe200078e0a7f */
[----:B------:R-:W-:Y:S01]  /*3080*/  ISETP.GE.AND P0, PT, R143, RZ, PT ;  /* 0x000000ff8f00720c */ /* 0x000fe20003f06270 */
[----:B------:R-:W-:-:S02]  /*3090*/  @!P2 IMAD.IADD R144, R144, 0x1, -R127 ;  /* 0x000000019090a824 */ /* 0x000fc400078e0a7f */
[----:B------:R-:W-:Y:S01]  /*30a0*/  IMAD.MOV.U32 R139, RZ, RZ, R134 ;  /* 0x000000ffff8b7224 */ /* 0x000fe200078e0086 */
[----:B------:R-:W-:Y:S01]  /*30b0*/  ISETP.GE.AND P2, PT, R126, RZ, PT ;  /* 0x000000ff7e00720c */ /* 0x000fe20003f46270 */
[----:B------:R-:W-:Y:S01]  /*30c0*/  @!P1 IMAD.MOV R142, RZ, RZ, -R142 ;  /* 0x000000ffff8e9224 */ /* 0x000fe200078e0a8e */
[----:B------:R-:W-:Y:S01]  /*30d0*/  LEA.HI R133, R0, 0x3e, RZ, 0x1a ;  /* 0x0000003e00857811 */ /* 0x000fe200078fd0ff */
[----:B------:R-:W-:Y:S01]  /*30e0*/  @!P3 IMAD.MOV R139, RZ, RZ, -R139 ;  /* 0x000000ffff8bb224 */ /* 0x000fe200078e0a8b */
[----:B------:R-:W-:Y:S01]  /*30f0*/  PLOP3.LUT P1, PT, PT, PT, UP1, 0x80, 0x8 ;  /* 0x000000000008781c */ /* 0x000fe20003f2f018 */
[----:B------:R-:W-:Y:S01]  /*3100*/  @!P4 IMAD.MOV R144, RZ, RZ, -R144 ;  /* 0x000000ffff90c224 */ /* 0x000fe200078e0a90 */
[----:B------:R-:W-:Y:S02]  /*3110*/  ISETP.GE.AND P3, PT, R152, RZ, PT ;  /* 0x000000ff9800720c */ /* 0x000fe40003f66270 */
[----:B------:R-:W-:Y:S02]  /*3120*/  ISETP.NE.AND P4, PT, R5, RZ, PT ;  /* 0x000000ff0500720c */ /* 0x000fe40003f85270 */
[----:B------:R-:W-:Y:S01]  /*3130*/  LOP3.LUT R126, RZ, R5, RZ, 0x33, !PT ;  /* 0x00000005ff7e7212 */ /* 0x000fe200078e33ff */
[----:B------:R-:W-:Y:S01]  /*3140*/  IMAD R175, R4, UR15, RZ ;  /* 0x0000000f04af7c24 */ /* 0x000fe2000f8e02ff */
[----:B------:R-:W-:-:S02]  /*3150*/  ISETP.LT.AND P1, PT, R133, UR7, P1 ;  /* 0x0000000785007c0c */ /* 0x000fc40008f21270 */
[----:B------:R-:W-:Y:S01]  /*3160*/  SEL R133, R126, R140, !P4 ;  /* 0x0000008c7e857207 */ /* 0x000fe20006000000 */
[----:B------:R-:W-:Y:S01]  /*3170*/  @!P0 IMAD.MOV R149, RZ, RZ, -R149 ;  /* 0x000000ffff958224 */ /* 0x000fe200078e0a95 */
[----:B------:R-:W-:Y:S02]  /*3180*/  IADD3 R174, P5, PT, R175, UR18, RZ ;  /* 0x00000012afae7c10 */ /* 0x000fe4000ffbe0ff */
[----:B------:R-:W-:Y:S01]  /*3190*/  LEA.HI R132, R0, 0x2e, RZ, 0x1a ;  /* 0x0000002e00847811 */ /* 0x000fe200078fd0ff */
[----:B0-----:R-:W-:Y:S01]  /*31a0*/  IMAD R133, R133, UR12, RZ ;  /* 0x0000000c85857c24 */ /* 0x001fe2000f8e02ff */
[----:B------:R-:W-:Y:S02]  /*31b0*/  PLOP3.LUT P0, PT, PT, PT, UP1, 0x80, 0x8 ;  /* 0x000000000008781c */ /* 0x000fe40003f0f018 */
[----:B------:R-:W-:Y:S01]  /*31c0*/  SEL R135, R126, R136, !P4 ;  /* 0x000000887e877207 */ /* 0x000fe20006000000 */
[----:B------:R-:W-:Y:S01]  /*31d0*/  @!P3 IMAD.MOV R148, RZ, RZ, -R148 ;  /* 0x000000ffff94b224 */ /* 0x000fe200078e0a94 */
[----:B------:R-:W-:Y:S01]  /*31e0*/  LEA.HI.X.SX32 R175, R175, UR19, 0x1, P5 ;  /* 0x00000013afaf7c11 */ /* 0x000fe2000a8f0eff */
[----:B------:R-:W-:Y:S01]  /*31f0*/  @!P2 IMAD.MOV R138, RZ, RZ, -R138 ;  /* 0x000000ffff8aa224 */ /* 0x000fe200078e0a8a */
[----:B------:R-:W-:Y:S01]  /*3200*/  ISETP.LT.AND P0, PT, R132, UR7, P0 ;  /* 0x0000000784007c0c */ /* 0x000fe20008701270 */
[----:B------:R-:W-:Y:S01]  /*3210*/  IMAD R135, R135, UR12, RZ ;  /* 0x0000000c87877c24 */ /* 0x000fe2000f8e02ff */
[----:B------:R-:W-:-:S02]  /*3220*/  LEA.HI R5, R0, 0x4e, RZ, 0x1a ;  /* 0x0000004e00057811 */ /* 0x000fc400078fd0ff */
[----:B------:R-:W-:Y:S02]  /*3230*/  SEL R137, R126, R142, !P4 ;  /* 0x0000008e7e897207 */ /* 0x000fe40006000000 */
[----:B------:R-:W-:Y:S02]  /*3240*/  IADD3 R132, P5, PT, R133, R174, RZ ;  /* 0x000000ae85847210 */ /* 0x000fe40007fbe0ff */
[----:B------:R-:W-:Y:S02]  /*3250*/  PLOP3.LUT P3, PT, PT, PT, UP1, 0x80, 0x8 ;  /* 0x000000000008781c */ /* 0x000fe40003f6f018 */
[----:B------:R-:W-:Y:S01]  /*3260*/  ISETP.GE.AND P2, PT, R151, RZ, PT ;  /* 0x000000ff9700720c */ /* 0x000fe20003f46270 */
[----:B------:R-:W-:Y:S01]  /*3270*/  IMAD R137, R137, UR12, RZ ;  /* 0x0000000c89897c24 */ /* 0x000fe2000f8e02ff */
[----:B------:R-:W-:Y:S02]  /*3280*/  LEA.HI.X.SX32 R133, R133, R175, 0x1, P5 ;  /* 0x000000af85857211 */ /* 0x000fe400028f0eff */
[----:B------:R-:W-:-:S02]  /*3290*/  ISETP.LT.AND P3, PT, R5, UR7, P3 ;  /* 0x0000000705007c0c */ /* 0x000fc40009f61270 */
[C---:B------:R-:W-:Y:S02]  /*32a0*/  IADD3 R134, P5, PT, R135.reuse, R174, RZ ;  /* 0x000000ae87867210 */ /* 0x040fe40007fbe0ff */
[C---:B------:R-:W-:Y:S02]  /*32b0*/  SEL R5, R126.reuse, R138, !P4 ;  /* 0x0000008a7e057207 */ /* 0x040fe40006000000 */
[-C--:B------:R-:W-:Y:S02]  /*32c0*/  LEA.HI.X.SX32 R135, R135, R175.reuse, 0x1, P5 ;  /* 0x000000af87877211 */ /* 0x080fe400028f0eff */
[----:B------:R-:W-:Y:S01]  /*32d0*/  IADD3 R136, P5, PT, R137, R174, RZ ;  /* 0x000000ae89887210 */ /* 0x000fe20007fbe0ff */
[----:B------:R-:W-:Y:S01]  /*32e0*/  IMAD R5, R5, UR12, RZ ;  /* 0x0000000c05057c24 */ /* 0x000fe2000f8e02ff */
[----:B------:R-:W-:Y:S01]  /*32f0*/  SEL R141, R126, R144, !P4 ;  /* 0x000000907e8d7207 */ /* 0x000fe20006000000 */
[----:B------:R-:W-:Y:S01]  /*3300*/  @!P2 IMAD.MOV R146, RZ, RZ, -R146 ;  /* 0x000000ffff92a224 */ /* 0x000fe200078e0a92 */
[----:B------:R-:W-:-:S02]  /*3310*/  LEA.HI.X.SX32 R137, R137, R175, 0x1, P5 ;  /* 0x000000af89897211 */ /* 0x000fc400028f0eff */
[-C--:B------:R-:W-:Y:S01]  /*3320*/  IADD3 R138, P5, PT, R5, R174.reuse, RZ ;  /* 0x000000ae058a7210 */ /* 0x080fe20007fbe0ff */
[----:B------:R-:W-:Y:S01]  /*3330*/  IMAD R141, R141, UR12, RZ ;  /* 0x0000000c8d8d7c24 */ /* 0x000fe2000f8e02ff */
[C---:B------:R-:W-:Y:S02]  /*3340*/  SEL R143, R126.reuse, R139, !P4 ;  /* 0x0000008b7e8f7207 */ /* 0x040fe40006000000 */
[-C--:B------:R-:W-:Y:S02]  /*3350*/  LEA.HI.X.SX32 R139, R5, R175.reuse, 0x1, P5 ;  /* 0x000000af058b7211 */ /* 0x080fe400028f0eff */
[----:B------:R-:W-:Y:S01]  /*3360*/  IADD3 R140, P5, PT, R141, R174, RZ ;  /* 0x000000ae8d8c7210 */ /* 0x000fe20007fbe0ff */
[----:B------:R-:W-:Y:S01]  /*3370*/  IMAD R143, R143, UR12, RZ ;  /* 0x0000000c8f8f7c24 */ /* 0x000fe2000f8e02ff */
[----:B------:R-:W-:Y:S02]  /*3380*/  SEL R145, R126, R146, !P4 ;  /* 0x000000927e917207 */ /* 0x000fe40006000000 */
[----:B------:R-:W-:-:S02]  /*3390*/  LEA.HI.X.SX32 R141, R141, R175, 0x1, P5 ;  /* 0x000000af8d8d7211 */ /* 0x000fc400028f0eff */
[----:B------:R-:W-:Y:S01]  /*33a0*/  IADD3 R142, P5, PT, R143, R174, RZ ;  /* 0x000000ae8f8e7210 */ /* 0x000fe20007fbe0ff */
[----:B------:R-:W-:Y:S01]  /*33b0*/  IMAD R145, R145, UR12, RZ ;  /* 0x0000000c91917c24 */ /* 0x000fe2000f8e02ff */
[----:B------:R-:W-:Y:S02]  /*33c0*/  SEL R147, R126, R148, !P4 ;  /* 0x000000947e937207 */ /* 0x000fe40006000000 */
[-C--:B------:R-:W-:Y:S02]  /*33d0*/  LEA.HI.X.SX32 R143, R143, R175.reuse, 0x1, P5 ;  /* 0x000000af8f8f7211 */ /* 0x080fe400028f0eff */
[----:B------:R-:W-:Y:S01]  /*33e0*/  IADD3 R144, P5, PT, R145, R174, RZ ;  /* 0x000000ae91907210 */ /* 0x000fe20007fbe0ff */
[----:B------:R-:W-:Y:S01]  /*33f0*/  IMAD R147, R147, UR12, RZ ;  /* 0x0000000c93937c24 */ /* 0x000fe2000f8e02ff */
[----:B------:R-:W-:Y:S02]  /*3400*/  LEA.HI R5, R0, 0x2e, RZ, 0x1a ;  /* 0x0000002e00057811 */ /* 0x000fe400078fd0ff */
[----:B------:R-:W-:-:S02]  /*3410*/  LEA.HI.X.SX32 R145, R145, R175, 0x1, P5 ;  /* 0x000000af91917211 */ /* 0x000fc400028f0eff */
[----:B------:R-:W-:Y:S01]  /*3420*/  IADD3 R146, P5, PT, R147, R174, RZ ;  /* 0x000000ae93927210 */ /* 0x000fe20007fbe0ff */
[----:B------:R-:W-:Y:S01]  /*3430*/  IMAD R150, R5, UR14, RZ ;  /* 0x0000000e05967c24 */ /* 0x000fe2000f8e02ff */
[----:B------:R-:W-:Y:S02]  /*3440*/  LEA.HI R5, R0, 0x3e, RZ, 0x1a ;  /* 0x0000003e00057811 */ /* 0x000fe400078fd0ff */
[----:B------:R-:W-:Y:S02]  /*3450*/  LEA.HI.X.SX32 R147, R147, R175, 0x1, P5 ;  /* 0x000000af93937211 */ /* 0x000fe400028f0eff */
[----:B------:R-:W-:Y:S01]  /*3460*/  IADD3 R148, P5, PT, R150, R165, RZ ;  /* 0x000000a596947210 */ /* 0x000fe20007fbe0ff */
[----:B------:R-:W-:Y:S01]  /*3470*/  IMAD R154, R5, UR14, RZ ;  /* 0x0000000e059a7c24 */ /* 0x000fe2000f8e02ff */
[----:B------:R-:W-:Y:S02]  /*3480*/  SEL R151, R126, R149, !P4 ;  /* 0x000000957e977207 */ /* 0x000fe40006000000 */
[----:B------:R-:W-:-:S02]  /*3490*/  PRMT R222, RZ, 0x7610, R222 ;  /* 0x00007610ffde7816 */ /* 0x000fc400000000de */
[----:B------:R-:W-:Y:S02]  /*34a0*/  LEA.HI.X.SX32 R149, R150, R159, 0x1, P5 ;  /* 0x0000009f96957211 */ /* 0x000fe400028f0eff */
[----:B------:R-:W-:-:S03]  /*34b0*/  LEA.HI R5, R0, 0x4e, RZ, 0x1a ;  /* 0x0000004e00057811 */ /* 0x000fc600078fd0ff */
[----:B------:R-:W3:Y:S01]  /*34c0*/  @P0 LDG.E.U8 R222, desc[UR20][R148.64] ;  /* 0x0000001494de0981 */ /* 0x000ee2000c1e1100 */
[----:B------:R-:W-:Y:S01]  /*34d0*/  IADD3 R152, P0, PT, R154, R165, RZ ;  /* 0x000000a59a987210 */ /* 0x000fe20007f1e0ff */
[----:B------:R-:W-:Y:S01]  /*34e0*/  IMAD R156, R5, UR14, RZ ;  /* 0x0000000e059c7c24 */ /* 0x000fe2000f8e02ff */
[----:B------:R-:W-:Y:S02]  /*34f0*/  LEA.HI R5, R0, 0x7e, RZ, 0x1a ;  /* 0x0000007e00057811 */ /* 0x000fe400078fd0ff */
[----:B------:R-:W-:Y:S02]  /*3500*/  PRMT R224, RZ, 0x7610, R224 ;  /* 0x00007610ffe07816 */ /* 0x000fe400000000e0 */
[----:B------:R-:W-:Y:S01]  /*3510*/  LEA.HI.X.SX32 R153, R154, R159, 0x1, P0 ;  /* 0x0000009f9a997211 */ /* 0x000fe200000f0eff */
[----:B------:R-:W-:Y:S01]  /*3520*/  IMAD R158, R5, UR14, RZ ;  /* 0x0000000e059e7c24 */ /* 0x000fe2000f8e02ff */
[----:B------:R-:W-:Y:S02]  /*3530*/  IADD3 R154, P0, PT, R156, R165, RZ ;  /* 0x000000a59c9a7210 */ /* 0x000fe40007f1e0ff */
[----:B------:R-:W-:Y:S01]  /*3540*/  LOP3.LUT R164, R14, 0x5, R161, 0xfe, !PT ;  /* 0x000000050ea47812 */ /* 0x000fe200078efea1 */
[----:B------:R-:W4:Y:S01]  /*3550*/  @P1 LDG.E.U8 R224, desc[UR20][R152.64] ;  /* 0x0000001498e01981 */ /* 0x000f22000c1e1100 */
[----:B------:R-:W-:-:S02]  /*3560*/  LEA.HI.X.SX32 R155, R156, R159, 0x1, P0 ;  /* 0x0000009f9c9b7211 */ /* 0x000fc400000f0eff */
[----:B------:R-:W-:Y:S02]  /*3570*/  IABS R172, R164 ;  /* 0x000000a400ac7213 */ /* 0x000fe40000000000 */
[C---:B------:R-:W-:Y:S02]  /*3580*/  IADD3 R156, P1, PT, R158.reuse, R165, RZ ;  /* 0x000000a59e9c7210 */ /* 0x040fe40007f3e0ff */
[----:B------:R-:W-:Y:S02]  /*3590*/  PLOP3.LUT P0, PT, PT, PT, UP1, 0x80, 0x8 ;  /* 0x000000000008781c */ /* 0x000fe40003f0f018 */
[----:B------:R-:W-:Y:S01]  /*35a0*/  LEA.HI.X.SX32 R157, R158, R159, 0x1, P1 ;  /* 0x0000009f9e9d7211 */ /* 0x000fe200008f0eff */
[----:B------:R-:W-:Y:S01]  /*35b0*/  IMAD.HI.U32 R158, R160, R172, RZ ;  /* 0x000000aca09e7227 */ /* 0x000fe200078e00ff */
[----:B------:R-:W-:-:S03]  /*35c0*/  ISETP.LT.AND P0, PT, R5, UR7, P0 ;  /* 0x0000000705007c0c */ /* 0x000fc60008701270 */
[----:B------:R-:W-:Y:S01]  /*35d0*/  IMAD.MOV R158, RZ, RZ, -R158 ;  /* 0x000000ffff9e7224 */ /* 0x000fe200078e0a9e */
[----:B------:R-:W-:Y:S02]  /*35e0*/  PRMT R226, RZ, 0x7610, R226 ;  /* 0x00007610ffe27816 */ /* 0x000fe400000000e2 */
[C-C-:B------:R-:W-:Y:S01]  /*35f0*/  LOP3.LUT R169, R14.reuse, 0x6, R161.reuse, 0xfe, !PT ;  /* 0x000000060ea97812 */ /* 0x140fe200078efea1 */
[C---:B------:R-:W-:Y:S01]  /*3600*/  IMAD R172, R127.reuse, R158, R172 ;  /* 0x0000009e7fac7224 */ /* 0x040fe200078e02ac */
[----:B------:R-:W-:Y:S02]  /*3610*/  PRMT R228, RZ, 0x7610, R228 ;  /* 0x00007610ffe47816 */ /* 0x000fe400000000e4 */
[----:B------:R-:W5:Y:S01]  /*3620*/  @P3 LDG.E.U8 R226, desc[UR20][R154.64] ;  /* 0x000000149ae23981 */ /* 0x000f62000c1e1100 */
[----:B------:R-:W-:Y:S02]  /*3630*/  LOP3.LUT R158, R14, 0xc, R161, 0xfe, !PT ;  /* 0x0000000c0e9e7812 */ /* 0x000fe400078efea1 */
[----:B------:R-:W-:Y:S01]  /*3640*/  IABS R170, R169 ;  /* 0x000000a900aa7213 */ /* 0x000fe20000000000 */
[----:B------:R-:W5:Y:S01]  /*3650*/  @P0 LDG.E.U8 R228, desc[UR20][R156.64] ;  /* 0x000000149ce40981 */ /* 0x000f62000c1e1100 */
[----:B------:R-:W-:Y:S01]  /*3660*/  ISETP.GT.U32.AND P3, PT, R127, R172, PT ;  /* 0x000000ac7f00720c */ /* 0x000fe20003f64070 */
[----:B------:R-:W-:Y:S01]  /*3670*/  IMAD R151, R151, UR12, RZ ;  /* 0x0000000c97977c24 */ /* 0x000fe2000f8e02ff */
[----:B------:R-:W-:-:S02]  /*3680*/  ISETP.GE.AND P0, PT, R158, RZ, PT ;  /* 0x000000ff9e00720c */ /* 0x000fc40003f06270 */
[----:B------:R-:W-:Y:S01]  /*3690*/  IABS R182, R158 ;  /* 0x0000009e00b67213 */ /* 0x000fe20000000000 */
[----:B------:R-:W-:Y:S01]  /*36a0*/  IMAD.HI.U32 R158, R160, R170, RZ ;  /* 0x000000aaa09e7227 */ /* 0x000fe200078e00ff */
[----:B------:R-:W-:-:S03]  /*36b0*/  IADD3 R150, P5, PT, R151, R174, RZ ;  /* 0x000000ae97967210 */ /* 0x000fc60007fbe0ff */
[----:B------:R-:W-:Y:S01]  /*36c0*/  IMAD.MOV R158, RZ, RZ, -R158 ;  /* 0x000000ffff9e7224 */ /* 0x000fe200078e0a9e */
[----:B------:R-:W-:Y:S02]  /*36d0*/  LOP3.LUT R167, R14, 0x7, R161, 0xfe, !PT ;  /* 0x000000070ea77812 */ /* 0x000fe400078efea1 */
[----:B------:R-:W-:Y:S01]  /*36e0*/  LEA.HI.X.SX32 R151, R151, R175, 0x1, P5 ;  /* 0x000000af97977211 */ /* 0x000fe200028f0eff */
[----:B------:R-:W-:Y:S01]  /*36f0*/  IMAD R170, R127, R158, R170 ;  /* 0x0000009e7faa7224 */ /* 0x000fe200078e02aa */
[----:B------:R-:W-:Y:S01]  /*3700*/  IADD3 R158, P5, PT, R162, R165, RZ ;  /* 0x000000a5a29e7210 */ /* 0x000fe20007fbe0ff */
[----:B------:R-:W-:Y:S01]  /*3710*/  @!P3 IMAD.IADD R172, R172, 0x1, -R127 ;  /* 0x00000001acacb824 */ /* 0x000fe200078e0a7f */
[----:B------:R-:W-:Y:S02]  /*3720*/  IABS R168, R167 ;  /* 0x000000a700a87213 */ /* 0x000fe40000000000 */
[----:B------:R-:W-:Y:S01]  /*3730*/  LEA.HI.X.SX32 R159, R162, R159, 0x1, P5 ;  /* 0x0000009fa29f7211 */ /* 0x000fe200028f0eff */
[----:B------:R-:W-:Y:S01]  /*3740*/  IMAD.HI.U32 R166, R160, R182, RZ ;  /* 0x000000b6a0a67227 */ /* 0x000fe200078e00ff */
[----:B------:R-:W-:-:S02]  /*3750*/  ISETP.GE.AND P1, PT, R164, RZ, PT ;  /* 0x000000ffa400720c */ /* 0x000fc40003f26270 */
[C---:B------:R-:W-:Y:S01]  /*3760*/  ISETP.GT.U32.AND P3, PT, R127.reuse, R172, PT ;  /* 0x000000ac7f00720c */ /* 0x040fe20003f64070 */
[----:B------:R-:W-:Y:S01]  /*3770*/  IMAD.HI.U32 R164, R160, R168, RZ ;  /* 0x000000a8a0a47227 */ /* 0x000fe200078e00ff */
[----:B------:R-:W-:-:S03]  /*3780*/  ISETP.GT.U32.AND P5, PT, R127, R170, PT ;  /* 0x000000aa7f00720c */ /* 0x000fc60003fa4070 */
[----:B------:R-:W-:Y:S02]  /*3790*/  IMAD.MOV R164, RZ, RZ, -R164 ;  /* 0x000000ffffa47224 */ /* 0x000fe400078e0aa4 */
[----:B------:R-:W-:Y:S02]  /*37a0*/  IMAD.MOV R166, RZ, RZ, -R166 ;  /* 0x000000ffffa67224 */ /* 0x000fe400078e0aa6 */
[C---:B------:R-:W-:Y:S02]  /*37b0*/  IMAD R168, R127.reuse, R164, R168 ;  /* 0x000000a47fa87224 */ /* 0x040fe400078e02a8 */
[C---:B------:R-:W-:Y:S02]  /*37c0*/  IMAD R182, R127.reuse, R166, R182 ;  /* 0x000000a67fb67224 */ /* 0x040fe400078e02b6 */
[--C-:B------:R-:W-:Y:S02]  /*37d0*/  @!P3 IMAD.IADD R172, R172, 0x1, -R127.reuse ;  /* 0x00000001acacb824 */ /* 0x100fe400078e0a7f */
[----:B------:R-:W-:Y:S01]  /*37e0*/  @!P5 IMAD.IADD R170, R170, 0x1, -R127 ;  /* 0x00000001aaaad824 */ /* 0x000fe200078e0a7f */
[----:B------:R-:W-:-:S02]  /*37f0*/  ISETP.GT.U32.AND P3, PT, R127, R182, PT ;  /* 0x000000b67f00720c */ /* 0x000fc40003f64070 */
[----:B------:R-:W-:Y:S02]  /*3800*/  ISETP.GT.U32.AND P5, PT, R127, R168, PT ;  /* 0x000000a87f00720c */ /* 0x000fe40003fa4070 */
[----:B------:R-:W-:-:S04]  /*3810*/  LOP3.LUT R171, R14, 0xd, R161, 0xfe, !PT ;  /* 0x0000000d0eab7812 */ /* 0x000fc800078efea1 */
[----:B------:R-:W-:-:S05]  /*3820*/  IABS R164, R171 ;  /* 0x000000ab00a47213 */ /* 0x000fca0000000000 */
[--C-:B------:R-:W-:Y:S02]  /*3830*/  @!P3 IMAD.IADD R182, R182, 0x1, -R127.reuse ;  /* 0x00000001b6b6b824 */ /* 0x100fe400078e0a7f */
[----:B------:R-:W-:Y:S01]  /*3840*/  @!P5 IMAD.IADD R168, R168, 0x1, -R127 ;  /* 0x00000001a8a8d824 */ /* 0x000fe200078e0a7f */
[C---:B------:R-:W-:Y:S01]  /*3850*/  ISETP.GT.U32.AND P5, PT, R127.reuse, R170, PT ;  /* 0x000000aa7f00720c */ /* 0x040fe20003fa4070 */
[----:B------:R-:W-:Y:S01]  /*3860*/  IMAD.HI.U32 R162, R160, R164, RZ ;  /* 0x000000a4a0a27227 */ /* 0x000fe200078e00ff */
[C---:B------:R-:W-:Y:S02]  /*3870*/  ISETP.GT.U32.AND P3, PT, R127.reuse, R182, PT ;  /* 0x000000b67f00720c */ /* 0x040fe40003f64070 */
[C-C-:B------:R-:W-:Y:S01]  /*3880*/  LOP3.LUT R173, R14.reuse, 0xe, R161.reuse, 0xfe, !PT ;  /* 0x0000000e0ead7812 */ /* 0x140fe200078efea1 */
[----:B------:R-:W-:Y:S01]  /*3890*/  IMAD.MOV R162, RZ, RZ, -R162 ;  /* 0x000000ffffa27224 */ /* 0x000fe200078e0aa2 */
[----:B------:R-:W-:Y:S02]  /*38a0*/  LOP3.LUT R165, R14, 0xf, R161, 0xfe, !PT ;  /* 0x0000000f0ea57812 */ /* 0x000fe400078efea1 */
[----:B------:R-:W-:Y:S01]  /*38b0*/  IABS R166, R173 ;  /* 0x000000ad00a67213 */ /* 0x000fe20000000000 */
[----:B------:R-:W-:Y:S01]  /*38c0*/  IMAD R164, R127, R162, R164 ;  /* 0x000000a27fa47224 */ /* 0x000fe200078e02a4 */
[----:B------:R-:W-:-:S03]  /*38d0*/  IABS R183, R165 ;  /* 0x000000a500b77213 */ /* 0x000fc60000000000 */
[----:B------:R-:W-:Y:S01]  /*38e0*/  @!P5 IMAD.IADD R170, R170, 0x1, -R127 ;  /* 0x00000001aaaad824 */ /* 0x000fe200078e0a7f */
[----:B------:R-:W-:Y:S01]  /*38f0*/  ISETP.GT.U32.AND P5, PT, R127, R164, PT ;  /* 0x000000a47f00720c */ /* 0x000fe20003fa4070 */
[----:B------:R-:W-:-:S04]  /*3900*/  IMAD.HI.U32 R162, R160, R166, RZ ;  /* 0x000000a6a0a27227 */ /* 0x000fc800078e00ff */
[----:B------:R-:W-:-:S04]  /*3910*/  IMAD.HI.U32 R160, R160, R183, RZ ;  /* 0x000000b7a0a07227 */ /* 0x000fc800078e00ff */
[----:B------:R-:W-:Y:S01]  /*3920*/  @!P3 IMAD.IADD R182, R182, 0x1, -R127 ;  /* 0x00000001b6b6b824 */ /* 0x000fe200078e0a7f */
[C---:B------:R-:W-:Y:S01]  /*3930*/  ISETP.GT.U32.AND P3, PT, R127.reuse, R168, PT ;  /* 0x000000a87f00720c */ /* 0x040fe20003f64070 */
[----:B------:R-:W-:Y:S02]  /*3940*/  IMAD.MOV R162, RZ, RZ, -R162 ;  /* 0x000000ffffa27224 */ /* 0x000fe400078e0aa2 */
[----:B------:R-:W-:Y:S02]  /*3950*/  IMAD.MOV R160, RZ, RZ, -R160 ;  /* 0x000000ffffa07224 */ /* 0x000fe400078e0aa0 */
[C---:B------:R-:W-:Y:S02]  /*3960*/  IMAD R166, R127.reuse, R162, R166 ;  /* 0x000000a27fa67224 */ /* 0x040fe400078e02a6 */
[----:B------:R-:W-:Y:S02]  /*3970*/  IMAD.MOV.U32 R161, RZ, RZ, R182 ;  /* 0x000000ffffa17224 */ /* 0x000fe400078e00b6 */
[----:B------:R-:W-:-:S02]  /*3980*/  IMAD R182, R127, R160, R183 ;  /* 0x000000a07fb67224 */ /* 0x000fc400078e02b7 */
[----:B------:R-:W-:Y:S01]  /*3990*/  @!P0 IMAD.MOV R161, RZ, RZ, -R161 ;  /* 0x000000ffffa18224 */ /* 0x000fe200078e0aa1 */
[C---:B------:R-:W-:Y:S01]  /*39a0*/  ISETP.GT.U32.AND P0, PT, R127.reuse, R166, PT ;  /* 0x000000a67f00720c */ /* 0x040fe20003f04070 */
[--C-:B------:R-:W-:Y:S01]  /*39b0*/  @!P5 IMAD.IADD R164, R164, 0x1, -R127.reuse ;  /* 0x00000001a4a4d824 */ /* 0x100fe200078e0a7f */
[----:B------:R-:W-:Y:S01]  /*39c0*/  ISETP.GT.U32.AND P5, PT, R127, R182, PT ;  /* 0x000000b67f00720c */ /* 0x000fe20003fa4070 */
[----:B------:R-:W-:Y:S01]  /*39d0*/  @!P3 IMAD.IADD R168, R168, 0x1, -R127 ;  /* 0x00000001a8a8b824 */ /* 0x000fe200078e0a7f */
[----:B------:R-:W-:Y:S02]  /*39e0*/  ISETP.GE.AND P3, PT, R169, RZ, PT ;  /* 0x000000ffa900720c */ /* 0x000fe40003f66270 */
[----:B------:R-:W-:Y:S01]  /*39f0*/  SEL R161, R126, R161, !P4 ;  /* 0x000000a17ea17207 */ /* 0x000fe20006000000 */
[----:B------:R-:W-:-:S04]  /*3a00*/  @!P1 IMAD.MOV R172, RZ, RZ, -R172 ;  /* 0x000000ffffac9224 */ /* 0x000fc800078e0aac */
[----:B------:R-:W-:Y:S02]  /*3a10*/  IMAD R161, R161, UR12, RZ ;  /* 0x0000000ca1a17c24 */ /* 0x000fe4000f8e02ff */
[--C-:B------:R-:W-:Y:S02]  /*3a20*/  @!P0 IMAD.IADD R166, R166, 0x1, -R127.reuse ;  /* 0x00000001a6a68824 */ /* 0x100fe400078e0a7f */
[----:B------:R-:W-:Y:S01]  /*3a30*/  @!P5 IMAD.IADD R182, R182, 0x1, -R127 ;  /* 0x00000001b6b6d824 */ /* 0x000fe200078e0a7f */
[----:B------:R-:W-:Y:S01]  /*3a40*/  IADD3 R160, P0, PT, R161, R174, RZ ;  /* 0x000000aea1a07210 */ /* 0x000fe20007f1e0ff */
[----:B------:R-:W-:Y:S01]  /*3a50*/  @!P3 IMAD.MOV R170, RZ, RZ, -R170 ;  /* 0x000000ffffaab224 */ /* 0x000fe200078e0aaa */
[C---:B------:R-:W-:Y:S02]  /*3a60*/  ISETP.GT.U32.AND P1, PT, R127.reuse, R164, PT ;  /* 0x000000a47f00720c */ /* 0x040fe40003f24070 */
[C---:B------:R-:W-:Y:S02]  /*3a70*/  ISETP.GT.U32.AND P5, PT, R127.reuse, R166, PT ;  /* 0x000000a67f00720c */ /* 0x040fe40003fa4070 */
[----:B------:R-:W-:-:S02]  /*3a80*/  ISETP.GT.U32.AND P3, PT, R127, R182, PT ;  /* 0x000000b67f00720c */ /* 0x000fc40003f64070 */
[----:B------:R-:W-:Y:S02]  /*3a90*/  LEA.HI.X.SX32 R161, R161, R175, 0x1, P0 ;  /* 0x000000afa1a17211 */ /* 0x000fe400000f0eff */
[----:B------:R-:W-:-:S05]  /*3aa0*/  ISETP.GE.AND P0, PT, R167, RZ, PT ;  /* 0x000000ffa700720c */ /* 0x000fca0003f06270 */
[--C-:B------:R-:W-:Y:S01]  /*3ab0*/  @!P1 IMAD.IADD R164, R164, 0x1, -R127.reuse ;  /* 0x00000001a4a49824 */ /* 0x100fe200078e0a7f */
[----:B------:R-:W-:Y:S01]  /*3ac0*/  ISETP.GE.AND P1, PT, R171, RZ, PT ;  /* 0x000000ffab00720c */ /* 0x000fe20003f26270 */
[--C-:B------:R-:W-:Y:S01]  /*3ad0*/  @!P5 IMAD.IADD R166, R166, 0x1, -R127.reuse ;  /* 0x00000001a6a6d824 */ /* 0x100fe200078e0a7f */
[----:B------:R-:W-:Y:S01]  /*3ae0*/  ISETP.GE.AND P5, PT, R173, RZ, PT ;  /* 0x000000ffad00720c */ /* 0x000fe20003fa6270 */
[----:B------:R-:W-:Y:S01]  /*3af0*/  @!P3 IMAD.IADD R182, R182, 0x1, -R127 ;  /* 0x00000001b6b6b824 */ /* 0x000fe200078e0a7f */
[----:B------:R-:W-:Y:S02]  /*3b00*/  ISETP.GE.AND P3, PT, R165, RZ, PT ;  /* 0x000000ffa500720c */ /* 0x000fe40003f66270 */
[----:B------:R-:W-:Y:S01]  /*3b10*/  LOP3.LUT R162, R3, 0x76, RZ, 0xfc, !PT ;  /* 0x0000007603a27812 */ /* 0x000fe200078efcff */
[----:B------:R-:W-:Y:S01]  /*3b20*/  @!P0 IMAD.MOV R168, RZ, RZ, -R168 ;  /* 0x000000ffffa88224 */ /* 0x000fe200078e0aa8 */
[----:B------:R-:W-:-:S04]  /*3b30*/  PLOP3.LUT P0, PT, PT, PT, UP1, 0x80, 0x8 ;  /* 0x000000000008781c */ /* 0x000fc80003f0f018 */
[----:B------:R-:W-:Y:S01]  /*3b40*/  ISETP.LT.AND P0, PT, R162, UR7, P0 ;  /* 0x00000007a2007c0c */ /* 0x000fe20008701270 */
[----:B------:R-:W-:Y:S01]  /*3b50*/  @!P1 IMAD.MOV R164, RZ, RZ, -R164 ;  /* 0x000000ffffa49224 */ /* 0x000fe200078e0aa4 */
[C---:B------:R-:W-:Y:S01]  /*3b60*/  SEL R165, R126.reuse, R172, !P4 ;  /* 0x000000ac7ea57207 */ /* 0x040fe20006000000 */
[----:B------:R-:W-:Y:S02]  /*3b70*/  @!P5 IMAD.MOV R166, RZ, RZ, -R166 ;  /* 0x000000ffffa6d224 */ /* 0x000fe400078e0aa6 */
[----:B------:R-:W-:Y:S01]  /*3b80*/  @!P3 IMAD.MOV R182, RZ, RZ, -R182 ;  /* 0x000000ffffb6b224 */ /* 0x000fe200078e0ab6 */
[----:B------:R-:W-:Y:S01]  /*3b90*/  PRMT R230, RZ, 0x7610, R230 ;  /* 0x00007610ffe67816 */ /* 0x000fe200000000e6 */
[----:B------:R-:W-:Y:S01]  /*3ba0*/  IMAD R165, R165, UR12, RZ ;  /* 0x0000000ca5a57c24 */ /* 0x000fe2000f8e02ff */
[----:B------:R-:W-:Y:S02]  /*3bb0*/  PLOP3.LUT P2, PT, PT, PT, UP1, 0x80, 0x8 ;  /* 0x000000000008781c */ /* 0x000fe40003f4f018 */
[----:B------:R-:W-:-:S02]  /*3bc0*/  SEL R167, R126, R170, !P4 ;  /* 0x000000aa7ea77207 */ /* 0x000fc40006000000 */
[C---:B------:R-:W-:Y:S01]  /*3bd0*/  SEL R169, R126.reuse, R168, !P4 ;  /* 0x000000a87ea97207 */ /* 0x040fe20006000000 */
[----:B------:R-:W5:Y:S01]  /*3be0*/  @P0 LDG.E.U8 R230, desc[UR20][R158.64] ;  /* 0x000000149ee60981 */ /* 0x000f62000c1e1100 */
[C---:B------:R-:W-:Y:S02]  /*3bf0*/  SEL R171, R126.reuse, R164, !P4 ;  /* 0x000000a47eab7207 */ /* 0x040fe40006000000 */
[C---:B------:R-:W-:Y:S02]  /*3c00*/  SEL R173, R126.reuse, R166, !P4 ;  /* 0x000000a67ead7207 */ /* 0x040fe40006000000 */
[----:B------:R-:W-:Y:S01]  /*3c10*/  SEL R126, R126, R182, !P4 ;  /* 0x000000b67e7e7207 */ /* 0x000fe20006000000 */
[----:B------:R-:W-:Y:S01]  /*3c20*/  IMAD R167, R167, UR12, RZ ;  /* 0x0000000ca7a77c24 */ /* 0x000fe2000f8e02ff */
[----:B------:R-:W-:Y:S01]  /*3c30*/  ISETP.LT.AND P2, PT, R4, UR7, P2 ;  /* 0x0000000704007c0c */ /* 0x000fe20009741270 */
[----:B------:R-:W-:Y:S01]  /*3c40*/  IMAD R169, R169, UR12, RZ ;  /* 0x0000000ca9a97c24 */ /* 0x000fe2000f8e02ff */
[----:B------:R-:W-:Y:S01]  /*3c50*/  IADD3 R164, P0, PT, R165, R174, RZ ;  /* 0x000000aea5a47210 */ /* 0x000fe20007f1e0ff */
[----:B------:R-:W-:-:S02]  /*3c60*/  IMAD R171, R171, UR12, RZ ;  /* 0x0000000cabab7c24 */ /* 0x000fc4000f8e02ff */
[----:B------:R-:W-:Y:S02]  /*3c70*/  IMAD R173, R173, UR12, RZ ;  /* 0x0000000cadad7c24 */ /* 0x000fe4000f8e02ff */
[----:B------:R-:W-:Y:S01]  /*3c80*/  IMAD R126, R126, UR12, RZ ;  /* 0x0000000c7e7e7c24 */ /* 0x000fe2000f8e02ff */
[----:B------:R-:W-:Y:S02]  /*3c90*/  LEA.HI.X.SX32 R165, R165, R175, 0x1, P0 ;  /* 0x000000afa5a57211 */ /* 0x000fe400000f0eff */
[-C--:B------:R-:W-:Y:S02]  /*3ca0*/  IADD3 R166, P0, PT, R167, R174.reuse, RZ ;  /* 0x000000aea7a67210 */ /* 0x080fe40007f1e0ff */
[-C--:B------:R-:W-:Y:S02]  /*3cb0*/  IADD3 R168, P1, PT, R169, R174.reuse, RZ ;  /* 0x000000aea9a87210 */ /* 0x080fe40007f3e0ff */
[-C--:B------:R-:W-:Y:S02]  /*3cc0*/  IADD3 R170, P3, PT, R171, R174.reuse, RZ ;  /* 0x000000aeabaa7210 */ /* 0x080fe40007f7e0ff */
[----:B------:R-:W-:-:S02]  /*3cd0*/  IADD3 R172, P4, PT, R173, R174, RZ ;  /* 0x000000aeadac7210 */ /* 0x000fc40007f9e0ff */
[----:B------:R-:W-:Y:S02]  /*3ce0*/  PRMT R217, RZ, 0x7610, R217 ;  /* 0x00007610ffd97816 */ /* 0x000fe400000000d9 */
[----:B------:R-:W-:Y:S02]  /*3cf0*/  PRMT R219, RZ, 0x7610, R219 ;  /* 0x00007610ffdb7816 */ /* 0x000fe400000000db */
[----:B------:R-:W-:Y:S02]  /*3d00*/  IADD3 R174, P5, PT, R126, R174, RZ ;  /* 0x000000ae7eae7210 */ /* 0x000fe40007fbe0ff */
[----:B------:R-:W-:Y:S01]  /*3d10*/  PRMT R218, RZ, 0x7610, R218 ;  /* 0x00007610ffda7816 */ /* 0x000fe200000000da */
[----:B------:R-:W5:Y:S01]  /*3d20*/  @P2 LDG.E.U8 R217, desc[UR20][R132.64] ;  /* 0x0000001484d92981 */ /* 0x000f62000c1e1100 */
[----:B------:R-:W-:Y:S02]  /*3d30*/  PRMT R220, RZ, 0x7610, R220 ;  /* 0x00007610ffdc7816 */ /* 0x000fe400000000dc */
[----:B------:R-:W-:Y:S01]  /*3d40*/  PRMT R221, RZ, 0x7610, R221 ;  /* 0x00007610ffdd7816 */ /* 0x000fe200000000dd */
[----:B------:R-:W5:Y:S01]  /*3d50*/  @P2 LDG.E.U8 R219, desc[UR20][R136.64] ;  /* 0x0000001488db2981 */ /* 0x000f62000c1e1100 */
[----:B------:R-:W-:-:S02]  /*3d60*/  PRMT R193, RZ, 0x7610, R193 ;  /* 0x00007610ffc17816 */ /* 0x000fc400000000c1 */
[----:B------:R-:W-:Y:S01]  /*3d70*/  PRMT R206, RZ, 0x7610, R206 ;  /* 0x00007610ffce7816 */ /* 0x000fe200000000ce */
[----:B------:R-:W5:Y:S01]  /*3d80*/  @P2 LDG.E.U8 R218, desc[UR20][R134.64] ;  /* 0x0000001486da2981 */ /* 0x000f62000c1e1100 */
[----:B------:R-:W-:Y:S02]  /*3d90*/  PRMT R208, RZ, 0x7610, R208 ;  /* 0x00007610ffd07816 */ /* 0x000fe400000000d0 */
[-C--:B------:R-:W-:Y:S01]  /*3da0*/  LEA.HI.X.SX32 R167, R167, R175.reuse, 0x1, P0 ;  /* 0x000000afa7a77211 */ /* 0x080fe200000f0eff */
[----:B------:R-:W5:Y:S01]  /*3db0*/  @P2 LDG.E.U8 R220, desc[UR20][R140.64] ;  /* 0x000000148cdc2981 */ /* 0x000f62000c1e1100 */
[-C--:B------:R-:W-:Y:S02]  /*3dc0*/  LEA.HI.X.SX32 R169, R169, R175.reuse, 0x1, P1 ;  /* 0x000000afa9a97211 */ /* 0x080fe400008f0eff */
[-C--:B------:R-:W-:Y:S01]  /*3dd0*/  LEA.HI.X.SX32 R171, R171, R175.reuse, 0x1, P3 ;  /* 0x000000afabab7211 */ /* 0x080fe200018f0eff */
[----:B------:R-:W5:Y:S01]  /*3de0*/  @P2 LDG.E.U8 R221, desc[UR20][R138.64] ;  /* 0x000000148add2981 */ /* 0x000f62000c1e1100 */
[----:B------:R-:W-:-:S02]  /*3df0*/  LEA.HI.X.SX32 R173, R173, R175, 0x1, P4 ;  /* 0x000000afadad7211 */ /* 0x000fc400020f0eff */
[----:B------:R-:W-:Y:S01]  /*3e00*/  PRMT R187, RZ, 0x7610, R187 ;  /* 0x00007610ffbb7816 */ /* 0x000fe200000000bb */
[----:B------:R-:W5:Y:S01]  /*3e10*/  @P2 LDG.E.U8 R193, desc[UR20][R144.64] ;  /* 0x0000001490c12981 */ /* 0x000f62000c1e1100 */
[----:B------:R-:W-:Y:S02]  /*3e20*/  PRMT R185, RZ, 0x7610, R185 ;  /* 0x00007610ffb97816 */ /* 0x000fe400000000b9 */
[----:B------:R-:W-:Y:S01]  /*3e30*/  LEA.HI.X.SX32 R175, R126, R175, 0x1, P5 ;  /* 0x000000af7eaf7211 */ /* 0x000fe200028f0eff */
        /* <DEDUP_REMOVED lines=8> */
[----:B------:R-:W-:Y:S01]  /*3ec0*/  PRMT R186, RZ, 0x7610, R186 ;  /* 0x00007610ffba7816 */ /* 0x000fe200000000ba */
[----:B------:R-:W5:Y:S04]  /*3ed0*/  @P2 LDG.E.U8 R185, desc[UR20][R160.64] ;  /* 0x00000014a0b92981 */ /* 0x000f68000c1e1100 */
[----:B------:R-:W5:Y:S04]  /*3ee0*/  @P2 LDG.E.U8 R126, desc[UR20][R164.64] ;  /* 0x00000014a47e2981 */ /* 0x000f68000c1e1100 */
[----:B------:R-:W5:Y:S04]  /*3ef0*/  @P2 LDG.E.U8 R182, desc[UR20][R170.64] ;  /* 0x00000014aab62981 */ /* 0x000f68000c1e1100 */
[----:B------:R-:W5:Y:S04]  /*3f00*/  @P2 LDG.E.U8 R127, desc[UR20][R166.64] ;  /* 0x00000014a67f2981 */ /* 0x000f68000c1e1100 */
[----:B------:R-:W5:Y:S04]  /*3f10*/  @P2 LDG.E.U8 R183, desc[UR20][R172.64] ;  /* 0x00000014acb72981 */ /* 0x000f68000c1e1100 */
[----:B------:R-:W5:Y:S04]  /*3f20*/  @P2 LDG.E.U8 R184, desc[UR20][R168.64] ;  /* 0x00000014a8b82981 */ /* 0x000f68000c1e1100 */
[----:B------:R-:W5:Y:S01]  /*3f30*/  @P2 LDG.E.U8 R186, desc[UR20][R174.64] ;  /* 0x00000014aeba2981 */ /* 0x000f62000c1e1100 */
[----:B------:R-:W-:-:S04]  /*3f40*/  @!UP2 UIADD3 UR4, UPT, UPT, -UR4, 0x100000, URZ ;  /* 0x001000000404a890 */ /* 0x000fc8000fffe1ff */
[----:B------:R-:W-:Y:S02]  /*3f50*/  @!UP2 USHF.L.U32 UR5, UR4, 0xb, URZ ;  /* 0x0000000b0405a899 */ /* 0x000fe400080006ff */
[----:B------:R-:W-:Y:S01]  /*3f60*/  @!UP2 USHF.L.U32 UR4, UR4, 0x1, URZ ;  /* 0x000000010404a899 */ /* 0x000fe200080006ff */
[----:B------:R-:W-:-:S11]  /*3f70*/  VOTEU.ALL UP1, P6 ;  /* 0x0000000000ff7886 */ /* 0x000fd60003020000 */
[----:B------:R0:W1:Y:S01]  /*3f80*/  @!UP1 SYNCS.EXCH.64 URZ, [UR9+0x5008], UR4 ;  /* 0x0050080409ff95b2 */ /* 0x0000620008000100 */
[----:B--2---:R2:W-:Y:S04]  /*3f90*/  STS.U8 [R4+UR9+0xa00], R163 ;  /* 0x000a00a304007988 */ /* 0x0045e80008000009 */
[----:B------:R-:W-:Y:S01]  /*3fa0*/  STS.U8 [R4+UR9], R251 ;  /* 0x000000fb04007988 */ /* 0x000fe20008000009 */
[----:B--2---:R-:W-:-:S03]  /*3fb0*/  LOP3.LUT R163, R4, 0x10, RZ, 0x3c, !PT ;  /* 0x0000001004a37812 */ /* 0x004fc600078e3cff */
[----:B---3--:R-:W-:Y:S04]  /*3fc0*/  STS.U8 [R4+UR9+0x200], R249 ;  /* 0x000200f904007988 */ /* 0x008fe80008000009 */
[----:B----4-:R-:W-:Y:S04]  /*3fd0*/  STS.U8 [R4+UR9+0x400], R247 ;  /* 0x000400f704007988 */ /* 0x010fe80008000009 */
[----:B-----5:R-:W-:Y:S04]  /*3fe0*/  STS.U8 [R4+UR9+0x600], R245 ;  /* 0x000600f504007988 */ /* 0x020fe80008000009 */
[----:B------:R-:W-:Y:S04]  /*3ff0*/  STS.U8 [R4+UR9+0x800], R243 ;  /* 0x000800f304007988 */ /* 0x000fe80008000009 */
        /* <DEDUP_REMOVED lines=10> */
[----:B------:R2:W-:Y:S04]  /*40a0*/  STS.U8 [R163+UR9+0x80], R176 ;  /* 0x000080b0a3007988 */ /* 0x0005e80008000009 */
[----:B------:R-:W-:Y:S01]  /*40b0*/  STS.U8 [R163+UR9+0x280], R232 ;  /* 0x000280e8a3007988 */ /* 0x000fe20008000009 */
[----:B--2---:R-:W-:-:S03]  /*40c0*/  LOP3.LUT R176, R4, 0x20, RZ, 0x3c, !PT ;  /* 0x0000002004b07812 */ /* 0x004fc600078e3cff */
        /* <DEDUP_REMOVED lines=28> */
[----:B------:R3:W-:Y:S04]  /*4290*/  STS.U8 [R176+UR9+0x1d00], R181 ;  /* 0x001d00b5b0007988 */ /* 0x0007e80008000009 */
[----:B------:R-:W-:Y:S04]  /*42a0*/  STS.U8 [R176+UR9+0x900], R189 ;  /* 0x000900bdb0007988 */ /* 0x000fe80008000009 */
[----:B------:R-:W-:Y:S01]  /*42b0*/  STS.U8 [R176+UR9+0x1f00], R191 ;  /* 0x001f00bfb0007988 */ /* 0x000fe20008000009 */
[----:B--2---:R-:W-:-:S03]  /*42c0*/  LOP3.LUT R179, R4, 0x50, RZ, 0x3c, !PT ;  /* 0x0000005004b37812 */ /* 0x004fc600078e3cff */
[----:B------:R2:W-:Y:S01]  /*42d0*/  STS.U8 [R177+UR9+0x180], R178 ;  /* 0x000180b2b1007988 */ /* 0x0005e20008000009 */
[----:B---3--:R-:W-:-:S03]  /*42e0*/  LOP3.LUT R181, R4, 0x70, RZ, 0x3c, !PT ;  /* 0x0000007004b57812 */ /* 0x008fc600078e3cff */
[----:B------:R3:W-:Y:S04]  /*42f0*/  STS.U8 [R177+UR9+0x580], R180 ;  /* 0x000580b4b1007988 */ /* 0x0007e80008000009 */
[----:B------:R0:W-:Y:S01]  /*4300*/  STS.U8 [R177+UR9+0x980], R188 ;  /* 0x000980bcb1007988 */ /* 0x0001e20008000009 */
[----:B--2---:R-:W-:-:S03]  /*4310*/  LOP3.LUT R178, R4, 0x40, RZ, 0x3c, !PT ;  /* 0x0000004004b27812 */ /* 0x004fc600078e3cff */
[----:B------:R0:W-:Y:S01]  /*4320*/  STS.U8 [R177+UR9+0xd80], R190 ;  /* 0x000d80beb1007988 */ /* 0x0001e20008000009 */
[----:B---3--:R-:W-:-:S03]  /*4330*/  LOP3.LUT R180, R4, 0x60, RZ, 0x3c, !PT ;  /* 0x0000006004b47812 */ /* 0x008fc600078e3cff */
[----:B------:R0:W-:Y:S04]  /*4340*/  STS.U8 [R177+UR9+0x1180], R192 ;  /* 0x001180c0b1007988 */ /* 0x0001e80008000009 */
        /* <DEDUP_REMOVED lines=26> */
[----:B------:R0:W-:Y:S01]  /*44f0*/  STS.U8 [R181+UR9+0x4780], R186 ;  /* 0x004780bab5007988 */ /* 0x0001e20008000009 */
[----:B-1----:R1:W-:Y:S06]  /*4500*/  MEMBAR.ALL.CTA ;  /* 0x0000000000007992 */ /* 0x0023ec0000008000 */
[----:B-1----:R-:W1:Y:S01]  /*4510*/  FENCE.VIEW.ASYNC.S ;  /* 0x00000000000073c6 */ /* 0x002e620000000000 */
[----:B------:R-:W-:-:S04]  /*4520*/  UISETP.NE.U32.AND UP1, UPT, UR11, URZ, UPT ;  /* 0x000000ff0b00728c */ /* 0x000fc8000bf25070 */
[----:B------:R-:W-:Y:S02]  /*4530*/  UISETP.LT.OR UP3, UPT, UR24, 0x80, UP1 ;  /* 0x000000801800788c */ /* 0x000fe40008f61670 */
[----:B------:R-:W-:Y:S01]  /*4540*/  UISETP.GE.AND UP2, UPT, UR24, 0x100, UPT ;  /* 0x000001001800788c */ /* 0x000fe2000bf46270 */
[----:B-1----:R-:W-:Y:S06]  /*4550*/  BAR.SYNC.DEFER_BLOCKING 0x0 ;  /* 0x0000000000007b1d */ /* 0x002fec0000010000 */
[----:B0-----:R-:W-:Y:S05]  /*4560*/  BRA.U UP3, `(.L_x_6) ;  /* 0x0000000103847547 */ /* 0x001fea000b800000 */
[----:B------:R-:W-:Y:S02]  /*4570*/  UIADD3 UR4, UPT, UPT, UR9, 0x4000, URZ ;  /* 0x0000400009047890 */ /* 0x000fe4000fffe0ff */
[----:B------:R-:W-:Y:S02]  /*4580*/  USHF.R.U32.HI UR12, URZ, 0x4, UR9 ;  /* 0x00000004ff0c7899 */ /* 0x000fe40008011609 */
[----:B------:R-:W-:Y:S02]  /*4590*/  USHF.R.U32.HI UR4, URZ, 0x4, UR4 ;  /* 0x00000004ff047899 */ /* 0x000fe40008011604 */
[----:B------:R-:W-:Y:S02]  /*45a0*/  USGXT.U32 UR12, UR12, 0xe ;  /* 0x0000000e0c0c789a */ /* 0x000fe40008000000 */
[----:B------:R-:W-:Y:S02]  /*45b0*/  USGXT.U32 UR14, UR4, 0xe ;  /* 0x0000000e040e789a */ /* 0x000fe40008000000 */
[----:B------:R-:W-:-:S02]  /*45c0*/  UIADD3 UR28, UP3, UPT, UR12, 0x80, URZ ;  /* 0x000000800c1c7890 */ /* 0x000fc4000ff7e0ff */
[----:B------:R-:W-:Y:S01]  /*45d0*/  UIADD3 UR30, UP4, UPT, UR14, 0x2, URZ ;  /* 0x000000020e1e7890 */ /* 0x000fe2000ff9e0ff */
[----:B------:R-:W-:Y:S01]  /*45e0*/  UMOV UR4, URZ ;  /* 0x000000ff00047c82 */ /* 0x000fe20008000000 */
[----:B------:R-:W-:Y:S01]  /*45f0*/  UMOV UR32, 0x0 ;  /* 0x0000000000207882 */ /* 0x000fe20000000000 */
[----:B------:R-:W-:Y:S02]  /*4600*/  UIADD3.X UR29, UPT, UPT, UR4, -0x7fffbfe0, URZ, UP3, !UPT ;  /* 0x80004020041d7890 */ /* 0x000fe40009ffe4ff */
[----:B------:R-:W-:Y:S02]  /*4610*/  UIADD3.X UR31, UPT, UPT, UR4, 0x40004040, URZ, UP4, !UPT ;  /* 0x40004040041f7890 */ /* 0x000fe4000a7fe4ff */
[----:B------:R-:W-:Y:S02]  /*4620*/  UIADD3.64 UR16, UPT, UPT, UR28, 0x80, URZ ;  /* 0x000000801c107897 */ /* 0x000fe4000fffe0ff */
[----:B------:R-:W-:Y:S02]  /*4630*/  UIADD3.64 UR18, UPT, UPT, UR30, 0x2, URZ ;  /* 0x000000021e127897 */ /* 0x000fe4000fffe0ff */
[----:B------:R-:W-:-:S02]  /*4640*/  UIADD3.64 UR22, UPT, UPT, UR28, 0x100, URZ ;  /* 0x000001001c167897 */ /* 0x000fc4000fffe0ff */
[----:B------:R-:W-:Y:S01]  /*4650*/  UIADD3.64 UR26, UPT, UPT, UR30, 0x4, URZ ;  /* 0x000000041e1a7897 */ /* 0x000fe2000fffe0ff */
[----:B------:R-:W-:Y:S01]  /*4660*/  UMOV UR33, 0x4048490 ;  /* 0x0404849000217882 */ /* 0x000fe20000000000 */
[----:B------:R-:W-:Y:S01]  /*4670*/  UMOV UR13, 0x80004020 ;  /* 0x80004020000d7882 */ /* 0x000fe20000000000 */
[----:B------:R-:W-:Y:S01]  /*4680*/  UMOV UR15, 0x40004040 ;  /* 0x40004040000f7882 */ /* 0x000fe20000000000 */
[----:B------:R-:W-:Y:S01]  /*4690*/  UMOV UR34, 0x0 ;  /* 0x0000000000227882 */ /* 0x000fe20000000000 */
[----:B------:R-:W-:Y:S01]  /*46a0*/  UMOV UR35, 0x4048490 ;  /* 0x0404849000237882 */ /* 0x000fe20000000000 */
[----:B------:R-:W-:Y:S01]  /*46b0*/  UMOV UR36, 0x0 ;  /* 0x0000000000247882 */ /* 0x000fe20000000000 */
[----:B------:R-:W-:Y:S01]  /*46c0*/  UMOV UR37, 0x4048490 ;  /* 0x0404849000257882 */ /* 0x000fe20000000000 */
[----:B------:R-:W-:Y:S01]  /*46d0*/  UMOV UR4, UR6 ;  /* 0x0000000600047c82 */ /* 0x000fe20008000000 */
[----:B------:R-:W-:Y:S01]  /*46e0*/  UMOV UR5, URZ ;  /* 0x000000ff00057c82 */ /* 0x000fe20008000000 */
[----:B------:R0:W-:Y:S01]  /*46f0*/  UTCQMMA gdesc[UR12], gdesc[UR14], tmem[UR8], tmem[UR32], idesc[UR33], !UPT ;  /* 0x00ff200e0c0075ea */ /* 0x0001e2000f800308 */
[----:B------:R-:W-:Y:S01]  /*4700*/  UMOV UR38, 0x0 ;  /* 0x0000000000267882 */ /* 0x000fe20000000000 */
[----:B------:R-:W-:Y:S01]  /*4710*/  UMOV UR39, 0x4048490 ;  /* 0x0404849000277882 */ /* 0x000fe20000000000 */
[----:B------:R0:W-:Y:S01]  /*4720*/  UTCQMMA gdesc[UR28], gdesc[UR30], tmem[UR8], tmem[UR34], idesc[UR35], UPT ;  /* 0x00ff221e1c0075ea */ /* 0x0001e2000b800308 */
[----:B------:R-:W-:Y:S01]  /*4730*/  UMOV UR4, UR4 ;  /* 0x0000000400047c82 */ /* 0x000fe20008000000 */
[----:B------:R0:W-:Y:S01]  /*4740*/  UTCQMMA gdesc[UR16], gdesc[UR18], tmem[UR8], tmem[UR36], idesc[UR37], UPT ;  /* 0x00ff2412100075ea */ /* 0x0001e2000b800308 */
[----:B------:R0:W-:Y:S01]  /*4750*/  UTCQMMA gdesc[UR22], gdesc[UR26], tmem[UR8], tmem[UR38], idesc[UR39], UPT ;  /* 0x00ff261a160075ea */ /* 0x0001e2000b800308 */
[----:B------:R0:W-:Y:S01]  /*4760*/  UTCBAR [UR4], URZ ;  /* 0x000000ff040073e9 */ /* 0x0001e200080000ff */
[----:B------:R-:W-:Y:S01]  /*4770*/  NOP ;  /* 0x0000000000007918 */ /* 0x000fe20000000000 */
.L_x_6:
[----:B0-----:R-:W-:Y:S01]  /*4780*/  UMOV UR4, URZ ;  /* 0x000000ff00047c82 */ /* 0x001fe20008000000 */
[----:B------:R-:W-:Y:S05]  /*4790*/  BRA.U !UP2, `(.L_x_7) ;  /* 0x000000250a5c7547 */ /* 0x000fea000b800000 */
[----:B------:R-:W-:Y:S01]  /*47a0*/  USHF.R.S32.HI UR11, URZ, 0x1f, UR24 ;  /* 0x0000001fff0b7899 */ /* 0x000fe20008011418 */
[----:B------:R-:W-:Y:S01]  /*47b0*/  IMAD.MOV.U32 R126, RZ, RZ, RZ ;  /* 0x000000ffff7e7224 */ /* 0x000fe200078e00ff */
[----:B------:R-:W-:Y:S02]  /*47c0*/  UIADD3 UR12, UPT, UPT, UR9, 0x2000, URZ ;  /* 0x00002000090c7890 */ /* 0x000fe4000fffe0ff */
[----:B------:R-:W-:Y:S01]  /*47d0*/  UIADD3 UR13, UPT, UPT, UR9, 0x4800, URZ ;  /* 0x00004800090d7890 */ /* 0x000fe2000fffe0ff */
[----:B------:R-:W0:Y:S01]  /*47e0*/  LDCU.64 UR18, c[0x0][0x3a8] ;  /* 0x00007500ff1277ac */ /* 0x000e220008000a00 */
[----:B------:R-:W-:Y:S02]  /*47f0*/  ULEA.HI UR11, UR11, UR24, URZ, 0x7 ;  /* 0x000000180b0b7291 */ /* 0x000fe4000f8f38ff */
[----:B------:R-:W-:Y:S02]  /*4800*/  USHF.R.U32.HI UR12, URZ, 0x4, UR12 ;  /* 0x00000004ff0c7899 */ /* 0x000fe4000801160c */
[----:B------:R-:W-:-:S02]  /*4810*/  USHF.R.U32.HI UR13, URZ, 0x4, UR13 ;  /* 0x00000004ff0d7899 */ /* 0x000fc4000801160d */
[----:B------:R-:W-:Y:S02]  /*4820*/  USHF.R.S32.HI UR11, URZ, 0x7, UR11 ;  /* 0x00000007ff0b7899 */ /* 0x000fe4000801140b */
[----:B------:R-:W-:Y:S02]  /*4830*/  USGXT.U32 UR12, UR12, 0xe ;  /* 0x0000000e0c0c789a */ /* 0x000fe40008000000 */
[----:B------:R-:W-:Y:S02]  /*4840*/  USGXT.U32 UR14, UR13, 0xe ;  /* 0x0000000e0d0e789a */ /* 0x000fe40008000000 */
[----:B------:R-:W-:Y:S02]  /*4850*/  UIADD3 UR26, UP2, UPT, UR12, 0x80, URZ ;  /* 0x000000800c1a7890 */ /* 0x000fe4000ff5e0ff */
[----:B------:R-:W-:Y:S02]  /*4860*/  UISETP.LT.AND UP4, UPT, UR11, 0x2, UPT ;  /* 0x000000020b00788c */ /* 0x000fe4000bf81270 */
[----:B------:R-:W-:Y:S01]  /*4870*/  UIADD3 UR28, UP3, UPT, UR14, 0x2, URZ ;  /* 0x000000020e1c7890 */ /* 0x000fe2000ff7e0ff */
[----:B------:R-:W-:Y:S01]  /*4880*/  UMOV UR4, URZ ;  /* 0x000000ff00047c82 */ /* 0x000fe20008000000 */
[----:B------:R-:W-:Y:S01]  /*4890*/  UMOV UR5, URZ ;  /* 0x000000ff00057c82 */ /* 0x000fe20008000000 */
[----:B------:R-:W-:-:S02]  /*48a0*/  UIADD3.X UR27, UPT, UPT, UR4, -0x7fffbfe0, URZ, UP2, !UPT ;  /* 0x80004020041b7890 */ /* 0x000fc400097fe4ff */
[----:B------:R-:W-:Y:S02]  /*48b0*/  USEL UR11, UR11, 0x2, !UP4 ;  /* 0x000000020b0b7887 */ /* 0x000fe4000e000000 */
[----:B------:R-:W-:Y:S02]  /*48c0*/  UIADD3.X UR29, UPT, UPT, UR5, 0x40004040, URZ, UP3, !UPT ;  /* 0x40004040051d7890 */ /* 0x000fe40009ffe4ff */
[----:B0-----:R-:W-:Y:S02]  /*48d0*/  USHF.L.U32 UR18, UR18, 0x7, URZ ;  /* 0x0000000712127899 */ /* 0x001fe400080006ff */
[----:B------:R-:W-:Y:S02]  /*48e0*/  USHF.L.U32 UR19, UR19, 0x7, URZ ;  /* 0x0000000713137899 */ /* 0x000fe400080006ff */
[----:B------:R-:W-:Y:S02]  /*48f0*/  UIADD3 UR22, UPT, UPT, UR7, -0x80, URZ ;  /* 0xffffff8007167890 */ /* 0x000fe4000fffe0ff */
[----:B------:R-:W-:-:S02]  /*4900*/  UIADD3 UR11, UPT, UPT, UR11, -0x1, URZ ;  /* 0xffffffff0b0b7890 */ /* 0x000fc4000fffe0ff */
[----:B------:R-:W-:Y:S02]  /*4910*/  UIADD3.64 UR30, UPT, UPT, UR26, 0x80, URZ ;  /* 0x000000801a1e7897 */ /* 0x000fe4000fffe0ff */
[----:B------:R-:W-:Y:S02]  /*4920*/  UIADD3.64 UR32, UPT, UPT, UR28, 0x2, URZ ;  /* 0x000000021c207897 */ /* 0x000fe4000fffe0ff */
[----:B------:R-:W-:Y:S02]  /*4930*/  UIADD3.64 UR34, UPT, UPT, UR26, 0x100, URZ ;  /* 0x000001001a227897 */ /* 0x000fe4000fffe0ff */
[----:B------:R-:W-:Y:S01]  /*4940*/  UIADD3.64 UR36, UPT, UPT, UR28, 0x4, URZ ;  /* 0x000000041c247897 */ /* 0x000fe2000fffe0ff */
[----:B------:R-:W-:-:S11]  /*4950*/  UMOV UR23, 0x1 ;  /* 0x0000000100177882 */ /* 0x000fd60000000000 */
.L_x_10:
[----:B------:R-:W-:Y:S02]  /*4960*/  USHF.R.S32.HI UR7, URZ, 0x1f, UR19 ;  /* 0x0000001fff077899 */ /* 0x000fe40008011413 */
[----:B------:R-:W-:Y:S01]  /*4970*/  IADD3 R172, P4, PT, R172, UR19, RZ ;  /* 0x00000013acac7c10 */ /* 0x000fe2000ff9e0ff */
[----:B------:R-:W-:Y:S01]  /*4980*/  USHF.R.S32.HI UR4, URZ, 0x1f, UR18 ;  /* 0x0000001fff047899 */ /* 0x000fe20008011412 */
[----:B------:R-:W-:Y:S01]  /*4990*/  IADD3 R170, P3, PT, R170, UR19, RZ ;  /* 0x00000013aaaa7c10 */ /* 0x000fe2000ff7e0ff */
[----:B------:R-:W-:Y:S01]  /*49a0*/  IMAD.U32 R126, R126, -0x80000000, RZ ;  /* 0x800000007e7e7824 */ /* 0x000fe200078e00ff */
[----:B------:R-:W-:Y:S02]  /*49b0*/  IADD3 R160, P2, PT, R160, UR19, RZ ;  /* 0x00000013a0a07c10 */ /* 0x000fe4000ff5e0ff */
[----:B------:R-:W-:Y:S01]  /*49c0*/  IADD3.X R173, PT, PT, R173, UR7, RZ, P4, !PT ;  /* 0x00000007adad7c10 */ /* 0x000fe2000a7fe4ff */
[----:B------:R-:W0:Y:S01]  /*49d0*/  SYNCS.PHASECHK.TRANS64.TRYWAIT P6, [UR6], R126 ;  /* 0x0000007eff0075a7 */ /* 0x000e2200080c1106 */
[----:B------:R-:W-:-:S02]  /*49e0*/  IADD3 R144, P4, PT, R144, UR19, RZ ;  /* 0x0000001390907c10 */ /* 0x000fc4000ff9e0ff */
[----:B------:R-:W-:Y:S02]  /*49f0*/  IADD3.X R171, PT, PT, R171, UR7, RZ, P3, !PT ;  /* 0x00000007abab7c10 */ /* 0x000fe40009ffe4ff */
[----:B------:R-:W-:Y:S02]  /*4a00*/  IADD3.X R145, PT, PT, R145, UR7, RZ, P4, !PT ;  /* 0x0000000791917c10 */ /* 0x000fe4000a7fe4ff */
[----:B------:R-:W-:Y:S02]  /*4a10*/  IADD3 R140, P3, PT, R140, UR19, RZ ;  /* 0x000000138c8c7c10 */ /* 0x000fe4000ff7e0ff */
[----:B------:R-:W-:Y:S02]  /*4a20*/  IADD3 R166, P4, PT, R166, UR19, RZ ;  /* 0x00000013a6a67c10 */ /* 0x000fe4000ff9e0ff */
[----:B------:R-:W-:Y:S02]  /*4a30*/  IADD3.X R161, PT, PT, R161, UR7, RZ, P2, !PT ;  /* 0x00000007a1a17c10 */ /* 0x000fe400097fe4ff */
[----:B------:R-:W-:-:S02]  /*4a40*/  IADD3.X R141, PT, PT, R141, UR7, RZ, P3, !PT ;  /* 0x000000078d8d7c10 */ /* 0x000fc40009ffe4ff */
[----:B------:R-:W-:Y:S02]  /*4a50*/  IADD3.X R167, PT, PT, R167, UR7, RZ, P4, !PT ;  /* 0x00000007a7a77c10 */ /* 0x000fe4000a7fe4ff */
[----:B------:R-:W-:Y:S02]  /*4a60*/  IADD3 R136, P2, PT, R136, UR19, RZ ;  /* 0x0000001388887c10 */ /* 0x000fe4000ff5e0ff */
        /* <DEDUP_REMOVED lines=8> */
[----:B------:R-:W-:Y:S02]  /*4af0*/  IADD3 R108, P4, PT, R108, UR18, RZ ;  /* 0x000000126c6c7c10 */ /* 0x000fe4000ff9e0ff */
[----:B------:R-:W-:-:S02]  /*4b00*/  IADD3.X R175, PT, PT, R175, UR7, RZ, P5, !PT ;  /* 0x00000007afaf7c10 */ /* 0x000fc4000affe4ff */
[----:B------:R-:W-:Y:S02]  /*4b10*/  IADD3.X R151, PT, PT, R151, UR7, RZ, P2, !PT ;  /* 0x0000000797977c10 */ /* 0x000fe400097fe4ff */
[----:B------:R-:W-:Y:S02]  /*4b20*/  IADD3.X R135, PT, PT, R135, UR7, RZ, P3, !PT ;  /* 0x0000000787877c10 */ /* 0x000fe40009ffe4ff */
[----:B------:R-:W-:Y:S02]  /*4b30*/  IADD3.X R109, PT, PT, R109, UR4, RZ, P4, !PT ;  /* 0x000000046d6d7c10 */ /* 0x000fe4000a7fe4ff */
[----:B------:R-:W-:Y:S02]  /*4b40*/  IADD3 R146, P5, PT, R146, UR19, RZ ;  /* 0x0000001392927c10 */ /* 0x000fe4000ffbe0ff */
[----:B------:R-:W-:Y:S02]  /*4b50*/  IADD3 R132, P2, PT, R132, UR19, RZ ;  /* 0x0000001384847c10 */ /* 0x000fe4000ff5e0ff */
[----:B------:R-:W-:-:S02]  /*4b60*/  IADD3 R82, P3, PT, R82, UR18, RZ ;  /* 0x0000001252527c10 */ /* 0x000fc4000ff7e0ff */
[----:B------:R-:W-:Y:S02]  /*4b70*/  IADD3 R100, P4, PT, R100, UR18, RZ ;  /* 0x0000001264647c10 */ /* 0x000fe4000ff9e0ff */
[----:B------:R-:W-:Y:S02]  /*4b80*/  IADD3.X R147, PT, PT, R147, UR7, RZ, P5, !PT ;  /* 0x0000000793937c10 */ /* 0x000fe4000affe4ff */
[----:B------:R-:W-:Y:S02]  /*4b90*/  IADD3.X R133, PT, PT, R133, UR7, RZ, P2, !PT ;  /* 0x0000000785857c10 */ /* 0x000fe400097fe4ff */
[----:B------:R-:W-:Y:S02]  /*4ba0*/  IADD3.X R83, PT, PT, R83, UR4, RZ, P3, !PT ;  /* 0x0000000453537c10 */ /* 0x000fe40009ffe4ff */
[----:B------:R-:W-:Y:S02]  /*4bb0*/  IADD3.X R101, PT, PT, R101, UR4, RZ, P4, !PT ;  /* 0x0000000465657c10 */ /* 0x000fe4000a7fe4ff */
[----:B------:R-:W-:-:S02]  /*4bc0*/  IADD3 R168, P5, PT, R168, UR19, RZ ;  /* 0x00000013a8a87c10 */ /* 0x000fc4000ffbe0ff */
[----:B------:R-:W-:Y:S02]  /*4bd0*/  IADD3 R62, P2, PT, R62, UR18, RZ ;  /* 0x000000123e3e7c10 */ /* 0x000fe4000ff5e0ff */
[----:B------:R-:W-:Y:S02]  /*4be0*/  IADD3 R70, P3, PT, R70, UR18, RZ ;  /* 0x0000001246467c10 */ /* 0x000fe4000ff7e0ff */
[----:B------:R-:W-:Y:S02]  /*4bf0*/  IADD3 R98, P4, PT, R98, UR18, RZ ;  /* 0x0000001262627c10 */ /* 0x000fe4000ff9e0ff */
[----:B------:R-:W-:Y:S02]  /*4c00*/  IADD3.X R169, PT, PT, R169, UR7, RZ, P5, !PT ;  /* 0x00000007a9a97c10 */ /* 0x000fe4000affe4ff */
        /* <DEDUP_REMOVED lines=103> */
[----:B------:R-:W-:-:S02]  /*5280*/  LOP3.LUT R127, R3, 0x2, RZ, 0xfc, !PT ;  /* 0x00000002037f7812 */ /* 0x000fc400078efcff */
[----:B------:R-:W-:Y:S02]  /*5290*/  IADD3.X R113, PT, PT, R113, UR4, RZ, P5, !PT ;  /* 0x0000000471717c10 */ /* 0x000fe4000affe4ff */
[----:B------:R-:W-:Y:S02]  /*52a0*/  IADD3.X R11, PT, PT, R11, UR4, RZ, P2, !PT ;  /* 0x000000040b0b7c10 */ /* 0x000fe400097fe4ff */
[----:B------:R-:W-:Y:S02]  /*52b0*/  IADD3.X R75, PT, PT, R75, UR4, RZ, P3, !PT ;  /* 0x000000044b4b7c10 */ /* 0x000fe40009ffe4ff */
[----:B------:R-:W-:Y:S02]  /*52c0*/  IADD3.X R9, PT, PT, R9, UR4, RZ, P4, !PT ;  /* 0x0000000409097c10 */ /* 0x000fe4000a7fe4ff */
[----:B------:R-:W-:Y:S02]  /*52d0*/  ISETP.GE.AND P0, PT, R127, UR22, PT ;  /* 0x000000167f007c0c */ /* 0x000fe4000bf06270 */
[----:B------:R-:W-:-:S02]  /*52e0*/  IADD3 R124, P5, PT, R124, UR18, RZ ;  /* 0x000000127c7c7c10 */ /* 0x000fc4000ffbe0ff */
[----:B------:R-:W-:Y:S02]  /*52f0*/  IADD3 R42, P2, PT, R42, UR18, RZ ;  /* 0x000000122a2a7c10 */ /* 0x000fe4000ff5e0ff */
[----:B------:R-:W-:Y:S02]  /*5300*/  IADD3 R102, P3, PT, R102, UR18, RZ ;  /* 0x0000001266667c10 */ /* 0x000fe4000ff7e0ff */
[----:B------:R-:W-:Y:S02]  /*5310*/  IADD3 R72, P4, PT, R72, UR18, RZ ;  /* 0x0000001248487c10 */ /* 0x000fe4000ff9e0ff */
[C---:B------:R-:W-:Y:S02]  /*5320*/  LOP3.LUT R182, R3.reuse, 0x4, RZ, 0xfc, !PT ;  /* 0x0000000403b67812 */ /* 0x040fe400078efcff */
[----:B------:R-:W-:Y:S02]  /*5330*/  LOP3.LUT R127, R3, 0x6, RZ, 0xfc, !PT ;  /* 0x00000006037f7812 */ /* 0x000fe400078efcff */
[----:B------:R-:W-:-:S02]  /*5340*/  IADD3.X R125, PT, PT, R125, UR4, RZ, P5, !PT ;  /* 0x000000047d7d7c10 */ /* 0x000fc4000affe4ff */
[----:B------:R-:W-:Y:S02]  /*5350*/  IADD3.X R43, PT, PT, R43, UR4, RZ, P2, !PT ;  /* 0x000000042b2b7c10 */ /* 0x000fe400097fe4ff */
[----:B------:R-:W-:Y:S02]  /*5360*/  IADD3.X R103, PT, PT, R103, UR4, RZ, P3, !PT ;  /* 0x0000000467677c10 */ /* 0x000fe40009ffe4ff */
[----:B------:R-:W-:Y:S02]  /*5370*/  IADD3.X R73, PT, PT, R73, UR4, RZ, P4, !PT ;  /* 0x0000000449497c10 */ /* 0x000fe4000a7fe4ff */
[----:B------:R-:W-:Y:S02]  /*5380*/  ISETP.GE.AND P1, PT, R182, UR22, PT ;  /* 0x00000016b6007c0c */ /* 0x000fe4000bf26270 */
[----:B------:R-:W-:Y:S02]  /*5390*/  IADD3 R110, P5, PT, R110, UR18, RZ ;  /* 0x000000126e6e7c10 */ /* 0x000fe4000ffbe0ff */
[----:B------:R-:W-:-:S02]  /*53a0*/  ISETP.GE.AND P2, PT, R127, UR22, PT ;  /* 0x000000167f007c0c */ /* 0x000fc4000bf46270 */
[----:B------:R-:W-:Y:S02]  /*53b0*/  IADD3 R40, P3, PT, R40, UR18, RZ ;  /* 0x0000001228287c10 */ /* 0x000fe4000ff7e0ff */
[----:B------:R-:W-:Y:S02]  /*53c0*/  IADD3 R6, P4, PT, R6, UR18, RZ ;  /* 0x0000001206067c10 */ /* 0x000fe4000ff9e0ff */
[C---:B------:R-:W-:Y:S02]  /*53d0*/  LOP3.LUT R182, R3.reuse, 0x8, RZ, 0xfc, !PT ;  /* 0x0000000803b67812 */ /* 0x040fe400078efcff */
[----:B------:R-:W-:Y:S02]  /*53e0*/  LOP3.LUT R127, R3, 0xa, RZ, 0xfc, !PT ;  /* 0x0000000a037f7812 */ /* 0x000fe400078efcff */
[----:B------:R-:W-:Y:S02]  /*53f0*/  IADD3.X R111, PT, PT, R111, UR4, RZ, P5, !PT ;  /* 0x000000046f6f7c10 */ /* 0x000fe4000affe4ff */
[----:B------:R-:W-:-:S02]  /*5400*/  IADD3.X R41, PT, PT, R41, UR4, RZ, P3, !PT ;  /* 0x0000000429297c10 */ /* 0x000fc40009ffe4ff */
[----:B------:R-:W-:Y:S02]  /*5410*/  IADD3.X R7, PT, PT, R7, UR4, RZ, P4, !PT ;  /* 0x0000000407077c10 */ /* 0x000fe4000a7fe4ff */
[----:B------:R-:W-:Y:S02]  /*5420*/  ISETP.GE.AND P3, PT, R182, UR22, PT ;  /* 0x00000016b6007c0c */ /* 0x000fe4000bf66270 */
[----:B------:R-:W-:Y:S02]  /*5430*/  ISETP.GE.AND P4, PT, R127, UR22, PT ;  /* 0x000000167f007c0c */ /* 0x000fe4000bf86270 */
[----:B------:R-:W-:Y:S02]  /*5440*/  ISETP.GE.AND P5, PT, R3, UR22, PT ;  /* 0x0000001603007c0c */ /* 0x000fe4000bfa6270 */
[----:B------:R-:W-:Y:S01]  /*5450*/  PRMT R251, RZ, 0x7610, R251 ;  /* 0x00007610fffb7816 */ /* 0x000fe200000000fb */
[----:B0-----:R-:W-:Y:S10]  /*5460*/  @!P6 BRA `(.L_x_8) ;  /* 0x0000002000c4e947 */ /* 0x001ff40003800000 */
.L_x_16:
[----:B------:R-:W-:Y:S01]  /*5470*/  LOP3.LUT R126, R3, 0xc, RZ, 0xfc, !PT ;  /* 0x0000000c037e7812 */ /* 0x000fe200078efcff */
[----:B------:R-:W2:Y:S01]  /*5480*/  @!P5 LDG.E.U8 R251, desc[UR20][R6.64] ;  /* 0x0000001406fbd981 */ /* 0x000ea2000c1e1100 */
[----:B------:R-:W-:Y:S02]  /*5490*/  PRMT R188, RZ, 0x7610, R188 ;  /* 0x00007610ffbc7816 */ /* 0x000fe400000000bc */
[----:B------:R-:W-:Y:S02]  /*54a0*/  ISETP.GE.AND P5, PT, R126, UR22, PT ;  /* 0x000000167e007c0c */ /* 0x000fe4000bfa6270 */
[----:B------:R-:W-:Y:S02]  /*54b0*/  LEA.HI R126, R0, 0xe, RZ, 0x1a ;  /* 0x0000000e007e7811 */ /* 0x000fe400078fd0ff */
[----:B------:R-:W-:Y:S01]  /*54c0*/  PRMT R187, RZ, 0x7610, R187 ;  /* 0x00007610ffbb7816 */ /* 0x000fe200000000bb */
[----:B------:R-:W3:Y:S01]  /*54d0*/  @!P0 LDG.E.U8 R188, desc[UR20][R40.64] ;  /* 0x0000001428bc8981 */ /* 0x000ee2000c1e1100 */
[----:B------:R-:W-:-:S02]  /*54e0*/  ISETP.GE.AND P0, PT, R126, UR22, PT ;  /* 0x000000167e007c0c */ /* 0x000fc4000bf06270 */
[C---:B------:R-:W-:Y:S02]  /*54f0*/  LOP3.LUT R126, R3.reuse, 0x10, RZ, 0xfc, !PT ;  /* 0x00000010037e7812 */ /* 0x040fe400078efcff */
[----:B------:R-:W-:Y:S01]  /*5500*/  PRMT R206, RZ, 0x7610, R206 ;  /* 0x00007610ffce7816 */ /* 0x000fe200000000ce */
[----:B------:R-:W4:Y:S01]  /*5510*/  @!P1 LDG.E.U8 R187, desc[UR20][R72.64] ;  /* 0x0000001448bb9981 */ /* 0x000f22000c1e1100 */
[----:B------:R-:W-:Y:S02]  /*5520*/  ISETP.GE.AND P1, PT, R126, UR22, PT ;  /* 0x000000167e007c0c */ /* 0x000fe4000bf26270 */
[----:B------:R-:W-:Y:S02]  /*5530*/  LOP3.LUT R126, R3, 0x12, RZ, 0xfc, !PT ;  /* 0x00000012037e7812 */ /* 0x000fe400078efcff */
[----:B------:R-:W-:Y:S01]  /*5540*/  PRMT R231, RZ, 0x7610, R231 ;  /* 0x00007610ffe77816 */ /* 0x000fe200000000e7 */
[----:B------:R-:W5:Y:S01]  /*5550*/  @!P2 LDG.E.U8 R206, desc[UR20][R102.64] ;  /* 0x0000001466cea981 */ /* 0x000f62000c1e1100 */
[----:B------:R-:W-:-:S02]  /*5560*/  ISETP.GE.AND P2, PT, R126, UR22, PT ;  /* 0x000000167e007c0c */ /* 0x000fc4000bf46270 */
[C---:B------:R-:W-:Y:S02]  /*5570*/  LOP3.LUT R126, R3.reuse, 0x14, RZ, 0xfc, !PT ;  /* 0x00000014037e7812 */ /* 0x040fe400078efcff */
[----:B------:R-:W-:Y:S01]  /*5580*/  PRMT R194, RZ, 0x7610, R194 ;  /* 0x00007610ffc27816 */ /* 0x000fe200000000c2 */
[----:B------:R-:W2:Y:S01]  /*5590*/  @!P3 LDG.E.U8 R231, desc[UR20][R8.64] ;  /* 0x0000001408e7b981 */ /* 0x000ea2000c1e1100 */
[----:B------:R-:W-:Y:S02]  /*55a0*/  ISETP.GE.AND P3, PT, R126, UR22, PT ;  /* 0x000000167e007c0c */ /* 0x000fe4000bf66270 */
[----:B------:R-:W-:Y:S02]  /*55b0*/  LOP3.LUT R126, R3, 0x16, RZ, 0xfc, !PT ;  /* 0x00000016037e7812 */ /* 0x000fe400078efcff */
[----:B------:R-:W-:Y:S01]  /*55c0*/  PRMT R185, RZ, 0x7610, R185 ;  /* 0x00007610ffb97816 */ /* 0x000fe200000000b9 */
[----:B------:R-:W2:Y:S01]  /*55d0*/  @!P4 LDG.E.U8 R194, desc[UR20][R42.64] ;  /* 0x000000142ac2c981 */ /* 0x000ea2000c1e1100 */
        /* <DEDUP_REMOVED lines=9> */
[----:B------:R-:W-:Y:S02]  /*5670*/  LOP3.LUT R126, R3, 0x1c, RZ, 0xfc, !PT ;  /* 0x0000001c037e7812 */ /* 0x000fe400078efcff */
[----:B------:R-:W-:Y:S01]  /*5680*/  PRMT R182, RZ, 0x7610, R182 ;  /* 0x00007610ffb67816 */ /* 0x000fe200000000b6 */
[----:B------:R-:W2:Y:S01]  /*5690*/  @!P1 LDG.E.U8 R233, desc[UR20][R10.64] ;  /* 0x000000140ae99981 */ /* 0x000ea2000c1e1100 */
[----:B------:R-:W-:Y:S02]  /*56a0*/  ISETP.GE.AND P1, PT, R126, UR22, PT ;  /* 0x000000167e007c0c */ /* 0x000fe4000bf26270 */
[----:B------:R-:W-:Y:S02]  /*56b0*/  LEA.HI R126, R0, 0x1e, RZ, 0x1a ;  /* 0x0000001e007e7811 */ /* 0x000fe400078fd0ff */
        /* <DEDUP_REMOVED lines=18> */
[----:B------:R-:W-:-:S02]  /*57e0*/  PRMT R200, RZ, 0x7610, R200 ;  /* 0x00007610ffc87816 */ /* 0x000fc400000000c8 */
[----:B------:R-:W-:Y:S02]  /*57f0*/  ISETP.GE.AND P0, PT, R126, UR22, PT ;  /* 0x000000167e007c0c */ /* 0x000fe4000bf06270 */
[C---:B------:R-:W-:Y:S01]  /*5800*/  LOP3.LUT R126, R3.reuse, 0x2a, RZ, 0xfc, !PT ;  /* 0x0000002a037e7812 */ /* 0x040fe200078efcff */
[----:B------:R-:W2:Y:S01]  /*5810*/  @!P1 LDG.E.U8 R189, desc[UR20][R78.64] ;  /* 0x000000144ebd9981 */ /* 0x000ea2000c1e1100 */
[----:B------:R-:W-:Y:S02]  /*5820*/  PRMT R237, RZ, 0x7610, R237 ;  /* 0x00007610ffed7816 */ /* 0x000fe400000000ed */
[----:B------:R-:W-:Y:S01]  /*5830*/  ISETP.GE.AND P1, PT, R126, UR22, PT ;  /* 0x000000167e007c0c */ /* 0x000fe2000bf26270 */
[----:B------:R-:W2:Y:S01]  /*5840*/  @!P2 LDG.E.U8 R200, desc[UR20][R124.64] ;  /* 0x000000147cc8a981 */ /* 0x000ea2000c1e1100 */
[----:B------:R-:W-:Y:S02]  /*5850*/  ISETP.GE.AND P2, PT, R104, UR22, PT ;  /* 0x0000001668007c0c */ /* 0x000fe4000bf46270 */
[----:B------:R-:W-:Y:S01]  /*5860*/  LOP3.LUT R126, R3, 0x2c, RZ, 0xfc, !PT ;  /* 0x0000002c037e7812 */ /* 0x000fe200078efcff */
[----:B------:R-:W2:Y:S01]  /*5870*/  @!P3 LDG.E.U8 R237, desc[UR20][R18.64] ;  /* 0x0000001412edb981 */ /* 0x000ea2000c1e1100 */
[----:B------:R-:W-:-:S02]  /*5880*/  PRMT R190, RZ, 0x7610, R190 ;  /* 0x00007610ffbe7816 */ /* 0x000fc400000000be */
[----:B------:R-:W-:Y:S02]  /*5890*/  ISETP.GE.AND P3, PT, R126, UR22, PT ;  /* 0x000000167e007c0c */ /* 0x000fe4000bf66270 */
[----:B------:R-:W-:Y:S02]  /*58a0*/  LEA.HI R126, R0, 0x2e, RZ, 0x1a ;  /* 0x0000002e007e7811 */ /* 0x000fe400078fd0ff */
        /* <DEDUP_REMOVED lines=17> */
[----:B------:R-:W3:Y:S01]  /*59c0*/  @!P1 LDG.E.U8 R184, desc[UR20][R50.64] ;  /* 0x0000001432b89981 */ /* 0x000ee2000c1e1100 */
[----:B------:R-:W-:Y:S02]  /*59d0*/  ISETP.GE.AND P1, PT, R126, UR22, PT ;  /* 0x000000167e007c0c */ /* 0x000fe4000bf26270 */
[----:B------:R-:W-:Y:S02]  /*59e0*/  LOP3.LUT R126, R3, 0x40, RZ, 0xfc, !PT ;  /* 0x00000040037e7812 */ /* 0x000fe400078efcff */
[----:B------:R-:W3:Y:S02]  /*59f0*/  @!P3 LDG.E.U8 R193, desc[UR20][R80.64] ;  /* 0x0000001450c1b981 */ /* 0x000ee4000c1e1100 */
[----:B------:R-:W-:-:S02]  /*5a00*/  ISETP.GE.AND P3, PT, R126, UR22, PT ;  /* 0x000000167e007c0c */ /* 0x000fc4000bf66270 */
[----:B------:R-:W-:Y:S02]  /*5a10*/  PRMT R127, RZ, 0x7610, R127 ;  /* 0x00007610ff7f7816 */ /* 0x000fe4000000007f */
[----:B------:R-:W-:Y:S02]  /*5a20*/  PRMT R243, RZ, 0x7610, R243 ;  /* 0x00007610fff37816 */ /* 0x000fe400000000f3 */
[----:B------:R-:W-:-:S04]  /*5a30*/  PRMT R249, RZ, 0x7610, R249 ;  /* 0x00007610fff97816 */ /* 0x000fc800000000f9 */
[----:B------:R-:W3:Y:S04]  /*5a40*/  @!P2 LDG.E.U8 R243, desc[UR20][R22.64] ;  /* 0x0000001416f3a981 */ /* 0x000ee8000c1e1100 */
[----:B------:R-:W3:Y:S04]  /*5a50*/  @!P3 LDG.E.U8 R127, desc[UR20][R26.64] ;  /* 0x000000141a7fb981 */ /* 0x000ee8000c1e1100 */
[----:B------:R-:W4:Y:S01]  /*5a60*/  @!P1 LDG.E.U8 R249, desc[UR20][R24.64] ;  /* 0x0000001418f99981 */ /* 0x000f22000c1e1100 */
[----:B------:R-:W-:Y:S02]  /*5a70*/  LOP3.LUT R126, R3, 0x48, RZ, 0xfc, !PT ;  /* 0x00000048037e7812 */ /* 0x000fe400078efcff */
[----:B------:R-:W-:-:S02]  /*5a80*/  PRMT R196, RZ, 0x7610, R196 ;  /* 0x00007610ffc47816 */ /* 0x000fc400000000c4 */
[----:B------:R-:W-:Y:S02]  /*5a90*/  ISETP.GE.AND P2, PT, R126, UR22, PT ;  /* 0x000000167e007c0c */ /* 0x000fe4000bf46270 */
[C---:B------:R-:W-:Y:S02]  /*5aa0*/  LOP3.LUT R126, R3.reuse, 0x36, RZ, 0xfc, !PT ;  /* 0x00000036037e7812 */ /* 0x040fe400078efcff */
[C---:B------:R-:W-:Y:S01]  /*5ab0*/  LOP3.LUT R192, R3.reuse, 0x50, RZ, 0xfc, !PT ;  /* 0x0000005003c07812 */ /* 0x040fe200078efcff */
[----:B------:R-:W5:Y:S01]  /*5ac0*/  @!P4 LDG.E.U8 R196, desc[UR20][R148.64] ;  /* 0x0000001494c4c981 */ /* 0x000f62000c1e1100 */
[----:B------:R-:W-:Y:S02]  /*5ad0*/  ISETP.GE.AND P1, PT, R126, UR22, PT ;  /* 0x000000167e007c0c */ /* 0x000fe4000bf26270 */
[----:B------:R-:W-:Y:S02]  /*5ae0*/  ISETP.GE.AND P4, PT, R192, UR22, PT ;  /* 0x00000016c0007c0c */ /* 0x000fe4000bf86270 */
[----:B------:R-:W-:-:S02]  /*5af0*/  LOP3.LUT R126, R3, 0x58, RZ, 0xfc, !PT ;  /* 0x00000058037e7812 */ /* 0x000fc400078efcff */
[----:B------:R-:W-:Y:S02]  /*5b00*/  PRMT R247, RZ, 0x7610, R247 ;  /* 0x00007610fff77816 */ /* 0x000fe400000000f7 */
[----:B------:R-:W-:Y:S02]  /*5b10*/  PRMT R192, RZ, 0x7610, R192 ;  /* 0x00007610ffc07816 */ /* 0x000fe400000000c0 */
[----:B------:R-:W-:Y:S02]  /*5b20*/  ISETP.GE.AND P3, PT, R126, UR22, PT ;  /* 0x000000167e007c0c */ /* 0x000fe4000bf66270 */
[C---:B------:R-:W-:Y:S01]  /*5b30*/  LOP3.LUT R126, R3.reuse, 0x3a, RZ, 0xfc, !PT ;  /* 0x0000003a037e7812 */ /* 0x040fe200078efcff */
[----:B------:R-:W5:Y:S01]  /*5b40*/  @!P2 LDG.E.U8 R247, desc[UR20][R28.64] ;  /* 0x000000141cf7a981 */ /* 0x000f62000c1e1100 */
[----:B------:R-:W-:Y:S02]  /*5b50*/  PRMT R245, RZ, 0x7610, R245 ;  /* 0x00007610fff57816 */ /* 0x000fe400000000f5 */
[----:B------:R-:W-:Y:S01]  /*5b60*/  LOP3.LUT R195, R3, 0x3c, RZ, 0xfc, !PT ;  /* 0x0000003c03c37812 */ /* 0x000fe200078efcff */
[----:B------:R-:W5:Y:S01]  /*5b70*/  @!P5 LDG.E.U8 R192, desc[UR20][R52.64] ;  /* 0x0000001434c0d981 */ /* 0x000f62000c1e1100 */
[----:B------:R-:W-:-:S02]  /*5b80*/  ISETP.GE.AND P2, PT, R126, UR22, PT ;  /* 0x000000167e007c0c */ /* 0x000fc4000bf46270 */
[----:B------:R-:W-:Y:S01]  /*5b90*/  LEA.HI R126, R0, 0x3e, RZ, 0x1a ;  /* 0x0000003e007e7811 */ /* 0x000fe200078fd0ff */
[----:B------:R-:W5:Y:S01]  /*5ba0*/  @!P4 LDG.E.U8 R245, desc[UR20][R30.64] ;  /* 0x000000141ef5c981 */ /* 0x000f62000c1e1100 */
[----:B------:R-:W-:Y:S02]  /*5bb0*/  ISETP.GE.AND P5, PT, R195, UR22, PT ;  /* 0x00000016c3007c0c */ /* 0x000fe4000bfa6270 */
[----:B------:R-:W-:Y:S02]  /*5bc0*/  PRMT R195, RZ, 0x7610, R195 ;  /* 0x00007610ffc37816 */ /* 0x000fe400000000c3 */
[----:B------:R-:W-:Y:S02]  /*5bd0*/  ISETP.GE.AND P4, PT, R126, UR22, PT ;  /* 0x000000167e007c0c */ /* 0x000fe4000bf86270 */
[----:B------:R-:W-:Y:S02]  /*5be0*/  LOP3.LUT R126, R3, 0x42, RZ, 0xfc, !PT ;  /* 0x00000042037e7812 */ /* 0x000fe400078efcff */
[----:B------:R-:W-:Y:S01]  /*5bf0*/  PRMT R208, RZ, 0x7610, R208 ;  /* 0x00007610ffd07816 */ /* 0x000fe200000000d0 */
[----:B------:R-:W5:Y:S01]  /*5c00*/  @!P0 LDG.E.U8 R195, desc[UR20][R84.64] ;  /* 0x0000001454c38981 */ /* 0x000f62000c1e1100 */
[----:B------:R-:W-:-:S02]  /*5c10*/  ISETP.GE.AND P0, PT, R126, UR22, PT ;  /* 0x000000167e007c0c */ /* 0x000fc4000bf06270 */
[C---:B------:R-:W-:Y:S02]  /*5c20*/  LOP3.LUT R126, R3.reuse, 0x44, RZ, 0xfc, !PT ;  /* 0x00000044037e7812 */ /* 0x040fe400078efcff */
[----:B------:R-:W-:Y:S01]  /*5c30*/  PRMT R210, RZ, 0x7610, R210 ;  /* 0x00007610ffd27816 */ /* 0x000fe200000000d2 */
[----:B------:R-:W5:Y:S01]  /*5c40*/  @!P1 LDG.E.U8 R208, desc[UR20][R114.64] ;  /* 0x0000001472d09981 */ /* 0x000f62000c1e1100 */
        /* <DEDUP_REMOVED lines=13> */
[----:B------:R-:W-:Y:S02]  /*5d20*/  LEA.HI R126, R0, 0x4e, RZ, 0x1a ;  /* 0x0000004e007e7811 */ /* 0x000fe400078fd0ff */
        /* <DEDUP_REMOVED lines=30> */
[----:B------:R-:W-:-:S02]  /*5f10*/  PRMT R224, RZ, 0x7610, R224 ;  /* 0x00007610ffe07816 */ /* 0x000fc400000000e0 */
[----:B------:R-:W-:Y:S02]  /*5f20*/  ISETP.GE.AND P2, PT, R126, UR22, PT ;  /* 0x000000167e007c0c */ /* 0x000fe4000bf46270 */
[C---:B------:R-:W-:Y:S01]  /*5f30*/  LOP3.LUT R126, R3.reuse, 0x62, RZ, 0xfc, !PT ;  /* 0x00000062037e7812 */ /* 0x040fe200078efcff */
[----:B------:R-:W5:Y:S01]  /*5f40*/  @!P5 LDG.E.U8 R197, desc[UR20][R86.64] ;  /* 0x0000001456c5d981 */ /* 0x000f62000c1e1100 */
[C---:B------:R-:W-:Y:S02]  /*5f50*/  LOP3.LUT R205, R3.reuse, 0x64, RZ, 0xfc, !PT ;  /* 0x0000006403cd7812 */ /* 0x040fe400078efcff */
[----:B------:R-:W-:Y:S01]  /*5f60*/  PRMT R226, RZ, 0x7610, R226 ;  /* 0x00007610ffe27816 */ /* 0x000fe200000000e2 */
[----:B------:R-:W5:Y:S01]  /*5f70*/  @!P3 LDG.E.U8 R224, desc[UR20][R118.64] ;  /* 0x0000001476e0b981 */ /* 0x000f62000c1e1100 */
[----:B------:R-:W-:Y:S02]  /*5f80*/  ISETP.GE.AND P5, PT, R126, UR22, PT ;  /* 0x000000167e007c0c */ /* 0x000fe4000bfa6270 */
[----:B------:R-:W-:-:S02]  /*5f90*/  LOP3.LUT R126, R3, 0x66, RZ, 0xfc, !PT ;  /* 0x00000066037e7812 */ /* 0x000fc400078efcff */
[----:B------:R-:W-:Y:S01]  /*5fa0*/  ISETP.GE.AND P3, PT, R205, UR22, PT ;  /* 0x00000016cd007c0c */ /* 0x000fe2000bf66270 */
[----:B------:R-:W5:Y:S01]  /*5fb0*/  @!P4 LDG.E.U8 R226, desc[UR20][R64.64] ;  /* 0x0000001440e2c981 */ /* 0x000f62000c1e1100 */
[----:B------:R-:W-:Y:S02]  /*5fc0*/  PRMT R205, RZ, 0x7610, R205 ;  /* 0x00007610ffcd7816 */ /* 0x000fe400000000cd */
[----:B------:R-:W-:Y:S02]  /*5fd0*/  ISETP.GE.AND P4, PT, R126, UR22, PT ;  /* 0x000000167e007c0c */ /* 0x000fe4000bf86270 */
[----:B------:R-:W-:Y:S02]  /*5fe0*/  LOP3.LUT R126, R3, 0x68, RZ, 0xfc, !PT ;  /* 0x00000068037e7812 */ /* 0x000fe400078efcff */
[----:B------:R-:W-:Y:S01]  /*5ff0*/  PRMT R228, RZ, 0x7610, R228 ;  /* 0x00007610ffe47816 */ /* 0x000fe200000000e4 */
[----:B------:R-:W5:Y:S01]  /*6000*/  @!P0 LDG.E.U8 R205, desc[UR20][R94.64] ;  /* 0x000000145ecd8981 */ /* 0x000f62000c1e1100 */
[----:B------:R-:W-:-:S02]  /*6010*/  ISETP.GE.AND P0, PT, R126, UR22, PT ;  /* 0x000000167e007c0c */ /* 0x000fc4000bf06270 */
[C---:B------:R-:W-:Y:S02]  /*6020*/  LOP3.LUT R126, R3.reuse, 0x6a, RZ, 0xfc, !PT ;  /* 0x0000006a037e7812 */ /* 0x040fe400078efcff */
[----:B------:R-:W5:Y:S02]  /*6030*/  @!P1 LDG.E.U8 R228, desc[UR20][R128.64] ;  /* 0x0000001480e49981 */ /* 0x000f64000c1e1100 */
[----:B------:R-:W-:Y:S02]  /*6040*/  ISETP.GE.AND P1, PT, R126, UR22, PT ;  /* 0x000000167e007c0c */ /* 0x000fe4000bf26270 */
[----:B------:R-:W-:Y:S02]  /*6050*/  PRMT R211, RZ, 0x7610, R211 ;  /* 0x00007610ffd37816 */ /* 0x000fe400000000d3 */
[----:B------:R-:W-:Y:S02]  /*6060*/  LOP3.LUT R126, R3, 0x6c, RZ, 0xfc, !PT ;  /* 0x0000006c037e7812 */ /* 0x000fe400078efcff */
[----:B------:R-:W-:-:S02]  /*6070*/  PRMT R234, RZ, 0x7610, R234 ;  /* 0x00007610ffea7816 */ /* 0x000fc400000000ea */
[----:B------:R-:W5:Y:S01]  /*6080*/  @!P0 LDG.E.U8 R211, desc[UR20][R36.64] ;  /* 0x0000001424d38981 */ /* 0x000f62000c1e1100 */
[----:B------:R-:W-:Y:S02]  /*6090*/  ISETP.GE.AND P0, PT, R126, UR22, PT ;  /* 0x000000167e007c0c */ /* 0x000fe4000bf06270 */
[----:B------:R-:W-:Y:S02]  /*60a0*/  LEA.HI R126, R0, 0x6e, RZ, 0x1a ;  /* 0x0000006e007e7811 */ /* 0x000fe400078fd0ff */
[----:B------:R-:W5:Y:S02]  /*60b0*/  @!P1 LDG.E.U8 R234, desc[UR20][R68.64] ;  /* 0x0000001444ea9981 */ /* 0x000f64000c1e1100 */
[----:B------:R-:W-:Y:S02]  /*60c0*/  ISETP.GE.AND P1, PT, R126, UR22, PT ;  /* 0x000000167e007c0c */ /* 0x000fe4000bf26270 */
[----:B------:R-:W-:Y:S02]  /*60d0*/  PRMT R213, RZ, 0x7610, R213 ;  /* 0x00007610ffd57816 */ /* 0x000fe400000000d5 */
[----:B------:R-:W-:-:S02]  /*60e0*/  LOP3.LUT R126, R3, 0x70, RZ, 0xfc, !PT ;  /* 0x00000070037e7812 */ /* 0x000fc400078efcff */
[----:B------:R-:W-:Y:S02]  /*60f0*/  PRMT R236, RZ, 0x7610, R236 ;  /* 0x00007610ffec7816 */ /* 0x000fe400000000ec */
[----:B------:R-:W5:Y:S01]  /*6100*/  @!P0 LDG.E.U8 R213, desc[UR20][R98.64] ;  /* 0x0000001462d58981 */ /* 0x000f62000c1e1100 */
[----:B------:R-:W-:Y:S02]  /*6110*/  ISETP.GE.AND P0, PT, R126, UR22, PT ;  /* 0x000000167e007c0c */ /* 0x000fe4000bf06270 */
[----:B------:R-:W-:Y:S02]  /*6120*/  LOP3.LUT R126, R3, 0x72, RZ, 0xfc, !PT ;  /* 0x00000072037e7812 */ /* 0x000fe400078efcff */
[----:B------:R-:W5:Y:S02]  /*6130*/  @!P1 LDG.E.U8 R236, desc[UR20][R130.64] ;  /* 0x0000001482ec9981 */ /* 0x000f64000c1e1100 */
[----:B------:R-:W-:Y:S02]  /*6140*/  ISETP.GE.AND P1, PT, R126, UR22, PT ;  /* 0x000000167e007c0c */ /* 0x000fe4000bf26270 */
[----:B------:R-:W-:-:S02]  /*6150*/  PRMT R215, RZ, 0x7610, R215 ;  /* 0x00007610ffd77816 */ /* 0x000fc400000000d7 */
[----:B------:R-:W-:Y:S02]  /*6160*/  PRMT R238, RZ, 0x7610, R238 ;  /* 0x00007610ffee7816 */ /* 0x000fe400000000ee */
[----:B------:R-:W-:Y:S02]  /*6170*/  LOP3.LUT R126, R3, 0x74, RZ, 0xfc, !PT ;  /* 0x00000074037e7812 */ /* 0x000fe400078efcff */
[----:B------:R-:W5:Y:S02]  /*6180*/  @!P0 LDG.E.U8 R215, desc[UR20][R38.64] ;  /* 0x0000001426d78981 */ /* 0x000f64000c1e1100 */
[----:B------:R-:W-:-:S03]  /*6190*/  ISETP.GE.AND P0, PT, R126, UR22, PT ;  /* 0x000000167e007c0c */ /* 0x000fc6000bf06270 */
[----:B------:R-:W5:Y:S01]  /*61a0*/  @!P1 LDG.E.U8 R238, desc[UR20][R70.64] ;  /* 0x0000001446ee9981 */ /* 0x000f62000c1e1100 */
[----:B------:R-:W-:Y:S02]  /*61b0*/  ISETP.GE.AND P1, PT, R162, UR22, PT ;  /* 0x00000016a2007c0c */ /* 0x000fe4000bf26270 */
[----:B------:R-:W-:Y:S02]  /*61c0*/  PRMT R217, RZ, 0x7610, R217 ;  /* 0x00007610ffd97816 */ /* 0x000fe400000000d9 */
[----:B------:R-:W-:-:S05]  /*61d0*/  PRMT R240, RZ, 0x7610, R240 ;  /* 0x00007610fff07816 */ /* 0x000fca00000000f0 */
[----:B------:R-:W5:Y:S01]  /*61e0*/  @!P0 LDG.E.U8 R217, desc[UR20][R100.64] ;  /* 0x0000001464d98981 */ /* 0x000f62000c1e1100 */
        /* <DEDUP_REMOVED lines=10> */
[----:B------:R-:W-:Y:S02]  /*6290*/  PRMT R230, RZ, 0x7610, R230 ;  /* 0x00007610ffe67816 */ /* 0x000fe400000000e6 */
[----:B------:R-:W-:Y:S02]  /*62a0*/  PRMT R209, RZ, 0x7610, R209 ;  /* 0x00007610ffd17816 */ /* 0x000fe400000000d1 */
[----:B------:R-:W-:Y:S01]  /*62b0*/  PRMT R232, RZ, 0x7610, R232 ;  /* 0x00007610ffe87816 */ /* 0x000fe200000000e8 */
[----:B------:R-:W5:Y:S01]  /*62c0*/  @!P2 LDG.E.U8 R207, desc[UR20][R34.64] ;  /* 0x0000001422cfa981 */ /* 0x000f62000c1e1100 */
[----:B------:R-:W-:-:S02]  /*62d0*/  PRMT R221, RZ, 0x7610, R221 ;  /* 0x00007610ffdd7816 */ /* 0x000fc400000000dd */
[----:B------:R-:W-:Y:S01]  /*62e0*/  PRMT R244, RZ, 0x7610, R244 ;  /* 0x00007610fff47816 */ /* 0x000fe200000000f4 */
[----:B------:R-:W5:Y:S04]  /*62f0*/  @!P5 LDG.E.U8 R230, desc[UR20][R66.64] ;  /* 0x0000001442e6d981 */ /* 0x000f68000c1e1100 */
[----:B------:R-:W5:Y:S04]  /*6300*/  @!P3 LDG.E.U8 R209, desc[UR20][R96.64] ;  /* 0x0000001460d1b981 */ /* 0x000f68000c1e1100 */
[----:B------:R-:W5:Y:S04]  /*6310*/  @!P4 LDG.E.U8 R232, desc[UR20][R120.64] ;  /* 0x0000001478e8c981 */ /* 0x000f68000c1e1100 */
[----:B------:R-:W5:Y:S04]  /*6320*/  @!P0 LDG.E.U8 R221, desc[UR20][R108.64] ;  /* 0x000000146cdd8981 */ /* 0x000f68000c1e1100 */
[----:B------:R-:W5:Y:S01]  /*6330*/  @!P1 LDG.E.U8 R244, desc[UR20][R156.64] ;  /* 0x000000149cf49981 */ /* 0x000f62000c1e1100 */
[----:B------:R-:W-:Y:S01]  /*6340*/  BAR.SYNC.DEFER_BLOCKING 0x0 ;  /* 0x0000000000007b1d */ /* 0x000fe20000010000 */
[----:B------:R-:W-:-:S02]  /*6350*/  ISETP.GE.AND P0, PT, R4, UR22, PT ;  /* 0x0000001604007c0c */ /* 0x000fc4000bf06270 */
[----:B------:R-:W-:-:S11]  /*6360*/  PRMT R223, RZ, 0x7610, R223 ;  /* 0x00007610ffdf7816 */ /* 0x000fd600000000df */
[----:B------:R-:W-:Y:S01]  /*6370*/  @!P0 IMAD.MOV.U32 R126, RZ, RZ, R166 ;  /* 0x000000ffff7e8224 */ /* 0x000fe200078e00a6 */
[----:B--2---:R0:W-:Y:S01]  /*6380*/  STS.U8 [R4+UR9+0x2a00], R239 ;  /* 0x002a00ef04007988 */ /* 0x0041e20008000009 */
[----:B------:R-:W-:Y:S02]  /*6390*/  PRMT R225, RZ, 0x7610, R225 ;  /* 0x00007610ffe17816 */ /* 0x000fe400000000e1 */
[----:B------:R-:W-:Y:S02]  /*63a0*/  PRMT R246, RZ, 0x7610, R246 ;  /* 0x00007610fff67816 */ /* 0x000fe400000000f6 */
[----:B------:R-:W-:Y:S01]  /*63b0*/  PRMT R248, RZ, 0x7610, R248 ;  /* 0x00007610fff87816 */ /* 0x000fe200000000f8 */
[----:B------:R-:W-:Y:S01]  /*63c0*/  STS.U8 [R4+UR9+0x2200], R231 ;  /* 0x002200e704007988 */ /* 0x000fe20008000009 */
[----:B0-----:R-:W-:-:S03]  /*63d0*/  PRMT R239, RZ, 0x7610, R239 ;  /* 0x00007610ffef7816 */ /* 0x001fc600000000ef */
[----:B---3--:R0:W-:Y:S04]  /*63e0*/  STS.U8 [R4+UR9+0x3000], R127 ;  /* 0x0030007f04007988 */ /* 0x0081e80008000009 */
[----:B------:R1:W-:Y:S01]  /*63f0*/  STS.U8 [R4+UR9+0x2c00], R243 ;  /* 0x002c00f304007988 */ /* 0x0003e20008000009 */
[----:B------:R-:W-:-:S03]  /*6400*/  PRMT R227, RZ, 0x7610, R227 ;  /* 0x00007610ffe37816 */ /* 0x000fc600000000e3 */
[----:B----4-:R2:W-:Y:S01]  /*6410*/  STS.U8 [R4+UR9+0x2e00], R249 ;  /* 0x002e00f904007988 */ /* 0x0105e20008000009 */
[----:B0-----:R-:W-:Y:S01]  /*6420*/  @!P0 IMAD.MOV.U32 R127, RZ, RZ, R167 ;  /* 0x000000ffff7f8224 */ /* 0x001fe200078e00a7 */
[----:B------:R-:W-:Y:S02]  /*6430*/  PRMT R229, RZ, 0x7610, R229 ;  /* 0x00007610ffe57816 */ /* 0x000fe400000000e5 */
[----:B------:R0:W-:Y:S01]  /*6440*/  STS.U8 [R4+UR9+0x2400], R233 ;  /* 0x002400e904007988 */ /* 0x0001e20008000009 */
[----:B-1----:R-:W-:-:S03]  /*6450*/  PRMT R243, RZ, 0x7610, R243 ;  /* 0x00007610fff37816 */ /* 0x002fc600000000f3 */
[----:B------:R1:W3:Y:S01]  /*6460*/  @!P0 LDG.E.U8 R239, desc[UR20][R126.64] ;  /* 0x000000147eef8981 */ /* 0x0002e2000c1e1100 */
[----:B--2---:R-:W-:Y:S02]  /*6470*/  PRMT R249, RZ, 0x7610, R249 ;  /* 0x00007610fff97816 */ /* 0x004fe400000000f9 */
[----:B------:R-:W-:Y:S01]  /*6480*/  PRMT R250, RZ, 0x7610, R250 ;  /* 0x00007610fffa7816 */ /* 0x000fe200000000fa */
[----:B------:R2:W-:Y:S01]  /*6490*/  STS.U8 [R4+UR9+0x2600], R235 ;  /* 0x002600eb04007988 */ /* 0x0005e20008000009 */
[----:B------:R-:W-:Y:S02]  /*64a0*/  PRMT R252, RZ, 0x7610, R252 ;  /* 0x00007610fffc7816 */ /* 0x000fe400000000fc */
[----:B------:R-:W-:Y:S01]  /*64b0*/  PRMT R231, RZ, 0x7610, R231 ;  /* 0x00007610ffe77816 */ /* 0x000fe200000000e7 */
[----:B------:R4:W-:Y:S01]  /*64c0*/  STS.U8 [R4+UR9+0x2800], R237 ;  /* 0x002800ed04007988 */ /* 0x0009e20008000009 */
[----:B-1----:R-:W-:Y:S02]  /*64d0*/  @!P0 IMAD.MOV.U32 R126, RZ, RZ, R172 ;  /* 0x000000ffff7e8224 */ /* 0x002fe400078e00ac */
[----:B------:R-:W-:Y:S01]  /*64e0*/  @!P0 IMAD.MOV.U32 R127, RZ, RZ, R173 ;  /* 0x000000ffff7f8224 */ /* 0x000fe200078e00ad */
[----:B0-----:R-:W-:Y:S01]  /*64f0*/  PRMT R233, RZ, 0x7610, R233 ;  /* 0x00007610ffe97816 */ /* 0x001fe200000000e9 */
[----:B------:R-:W3:Y:S04]  /*6500*/  @!P0 LDG.E.U8 R223, desc[UR20][R132.64] ;  /* 0x0000001484df8981 */ /* 0x000ee8000c1e1100 */
[----:B------:R0:W3:Y:S01]  /*6510*/  @!P0 LDG.E.U8 R243, desc[UR20][R126.64] ;  /* 0x000000147ef38981 */ /* 0x0000e2000c1e1100 */
[----:B--2---:R-:W-:-:S02]  /*6520*/  PRMT R235, RZ, 0x7610, R235 ;  /* 0x00007610ffeb7816 */ /* 0x004fc400000000eb */
[----:B----4-:R-:W-:Y:S01]  /*6530*/  PRMT R237, RZ, 0x7610, R237 ;  /* 0x00007610ffed7816 */ /* 0x010fe200000000ed */
[----:B------:R-:W2:Y:S04]  /*6540*/  @!P0 LDG.E.U8 R225, desc[UR20][R136.64] ;  /* 0x0000001488e18981 */ /* 0x000ea8000c1e1100 */
[----:B------:R1:W-:Y:S01]  /*6550*/  STS.U8 [R4+UR9+0x2000], R251 ;  /* 0x002000fb04007988 */ /* 0x0003e20008000009 */
[----:B0-----:R-:W-:Y:S02]  /*6560*/  @!P0 IMAD.MOV.U32 R126, RZ, RZ, R168 ;  /* 0x000000ffff7e8224 */ /* 0x001fe400078e00a8 */
[----:B------:R-:W-:Y:S01]  /*6570*/  @!P0 IMAD.MOV.U32 R127, RZ, RZ, R169 ;  /* 0x000000ffff7f8224 */ /* 0x000fe200078e00a9 */
[----:B------:R-:W4:Y:S04]  /*6580*/  @!P0 LDG.E.U8 R246, desc[UR20][R134.64] ;  /* 0x0000001486f68981 */ /* 0x000f28000c1e1100 */
[----:B------:R-:W2:Y:S01]  /*6590*/  @!P0 LDG.E.U8 R248, desc[UR20][R140.64] ;  /* 0x000000148cf88981 */ /* 0x000ea2000c1e1100 */
[----:B-1----:R-:W-:-:S03]  /*65a0*/  PRMT R251, RZ, 0x7610, R251 ;  /* 0x00007610fffb7816 */ /* 0x002fc600000000fb */
[----:B------:R0:W2:Y:S04]  /*65b0*/  @!P0 LDG.E.U8 R249, desc[UR20][R126.64] ;  /* 0x000000147ef98981 */ /* 0x0000a8000c1e1100 */
[----:B------:R-:W2:Y:S04]  /*65c0*/  @!P0 LDG.E.U8 R227, desc[UR20][R138.64] ;  /* 0x000000148ae38981 */ /* 0x000ea8000c1e1100 */
[----:B------:R-:W2:Y:S01]  /*65d0*/  @!P0 LDG.E.U8 R229, desc[UR20][R144.64] ;  /* 0x0000001490e58981 */ /* 0x000ea2000c1e1100 */
[----:B0-----:R-:W-:Y:S02]  /*65e0*/  @!P0 IMAD.MOV.U32 R126, RZ, RZ, R174 ;  /* 0x000000ffff7e8224 */ /* 0x001fe400078e00ae */
[----:B------:R-:W-:Y:S01]  /*65f0*/  @!P0 IMAD.MOV.U32 R127, RZ, RZ, R175 ;  /* 0x000000ffff7f8224 */ /* 0x000fe200078e00af */
[----:B------:R-:W2:Y:S04]  /*6600*/  @!P0 LDG.E.U8 R250, desc[UR20][R142.64] ;  /* 0x000000148efa8981 */ /* 0x000ea8000c1e1100 */
[----:B------:R-:W2:Y:S04]  /*6610*/  @!P0 LDG.E.U8 R252, desc[UR20][R146.64] ;  /* 0x0000001492fc8981 */ /* 0x000ea8000c1e1100 */
[----:B------:R-:W2:Y:S04]  /*6620*/  @!P0 LDG.E.U8 R231, desc[UR20][R150.64] ;  /* 0x0000001496e78981 */ /* 0x000ea8000c1e1100 */
[----:B------:R-:W2:Y:S04]  /*6630*/  @!P0 LDG.E.U8 R233, desc[UR20][R160.64] ;  /* 0x00000014a0e98981 */ /* 0x000ea8000c1e1100 */
[----:B------:R-:W2:Y:S04]  /*6640*/  @!P0 LDG.E.U8 R235, desc[UR20][R164.64] ;  /* 0x00000014a4eb8981 */ /* 0x000ea8000c1e1100 */
[----:B------:R-:W2:Y:S04]  /*6650*/  @!P0 LDG.E.U8 R237, desc[UR20][R170.64] ;  /* 0x00000014aaed8981 */ /* 0x000ea8000c1e1100 */
[----:B------:R-:W2:Y:S04]  /*6660*/  @!P0 LDG.E.U8 R251, desc[UR20][R126.64] ;  /* 0x000000147efb8981 */ /* 0x000ea8000c1e1100 */
[----:B-----5:R0:W-:Y:S04]  /*6670*/  STS.U8 [R4+UR9+0x3200], R247 ;  /* 0x003200f704007988 */ /* 0x0201e80008000009 */
        /* <DEDUP_REMOVED lines=54> */
[----:B---3--:R0:W-:Y:S04]  /*69e0*/  STS.U8 [R4+UR9+0x4800], R223 ;  /* 0x004800df04007988 */ /* 0x0081e80008000009 */
[----:B--2---:R0:W-:Y:S04]  /*69f0*/  STS.U8 [R4+UR9+0x4c00], R225 ;  /* 0x004c00e104007988 */ /* 0x0041e80008000009 */
[----:B----4-:R0:W-:Y:S04]  /*6a00*/  STS.U8 [R163+UR9+0x4880], R246 ;  /* 0x004880f6a3007988 */ /* 0x0101e80008000009 */
        /* <DEDUP_REMOVED lines=13> */
[----:B------:R1:W-:Y:S06]  /*6ae0*/  MEMBAR.ALL.CTA ;  /* 0x0000000000007992 */ /* 0x0003ec0000008000 */
[----:B-1----:R-:W1:Y:S01]  /*6af0*/  FENCE.VIEW.ASYNC.S ;  /* 0x00000000000073c6 */ /* 0x002e620000000000 */
[----:B------:R-:W-:Y:S01]  /*6b00*/  ULEA UR6, UR23, UR9, 0x3 ;  /* 0x0000000917067291 */ /* 0x000fe2000f8e18ff */
[----:B------:R-:W-:-:S03]  /*6b10*/  UMOV UR4, UR5 ;  /* 0x0000000500047c82 */ /* 0x000fc60008000000 */
[----:B------:R-:W-:Y:S01]  /*6b20*/  UIADD3 UR6, UPT, UPT, UR6, 0x5000, URZ ;  /* 0x0000500006067890 */ /* 0x000fe2000fffe0ff */
[----:B-1----:R-:W-:Y:S06]  /*6b30*/  BAR.SYNC.DEFER_BLOCKING 0x0 ;  /* 0x0000000000007b1d */ /* 0x002fec0000010000 */
[----:B0-----:R-:W-:Y:S05]  /*6b40*/  BRA.U UP1, `(.L_x_9) ;  /* 0x0000000101487547 */ /* 0x001fea000b800000 */
[----:B------:R-:W-:Y:S01]  /*6b50*/  UMOV UR13, 0x80004020 ;  /* 0x80004020000d7882 */ /* 0x000fe20000000000 */
[----:B------:R-:W-:Y:S01]  /*6b60*/  UMOV UR15, 0x40004040 ;  /* 0x40004040000f7882 */ /* 0x000fe20000000000 */
[----:B------:R-:W-:Y:S01]  /*6b70*/  UMOV UR16, 0x0 ;  /* 0x0000000000107882 */ /* 0x000fe20000000000 */
[----:B------:R-:W-:Y:S01]  /*6b80*/  UMOV UR17, 0x4048490 ;  /* 0x0404849000117882 */ /* 0x000fe20000000000 */
[----:B------:R-:W-:Y:S01]  /*6b90*/  UMOV UR38, 0x0 ;  /* 0x0000000000267882 */ /* 0x000fe20000000000 */
[----:B------:R-:W-:Y:S01]  /*6ba0*/  UMOV UR39, 0x4048490 ;  /* 0x0404849000277882 */ /* 0x000fe20000000000 */
[----:B------:R-:W-:Y:S01]  /*6bb0*/  UMOV UR40, 0x0 ;  /* 0x0000000000287882 */ /* 0x000fe20000000000 */
[----:B------:R-:W-:Y:S01]  /*6bc0*/  UMOV UR41, 0x4048490 ;  /* 0x0404849000297882 */ /* 0x000fe20000000000 */
[----:B------:R-:W-:Y:S01]  /*6bd0*/  UMOV UR7, URZ ;  /* 0x000000ff00077c82 */ /* 0x000fe20008000000 */
[----:B------:R0:W-:Y:S01]  /*6be0*/  UTCQMMA gdesc[UR12], gdesc[UR14], tmem[UR8], tmem[UR16], idesc[UR17], UPT ;  /* 0x00ff100e0c0075ea */ /* 0x0001e2000b800308 */
        /* <DEDUP_REMOVED lines=8> */
.L_x_9:
[----:B------:R-:W-:Y:S01]  /*6c70*/  UIADD3 UR23, UPT, UPT, UR23, 0x1, URZ ;  /* 0x0000000117177890 */ /* 0x000fe2000fffe0ff */
[----:B------:R-:W-:Y:S01]  /*6c80*/  IMAD.U32 R126, RZ, RZ, UR4 ;  /* 0x00000004ff7e7e24 */ /* 0x000fe2000f8e00ff */
[----:B------:R-:W-:Y:S02]  /*6c90*/  UIADD3 UR11, UPT, UPT, UR11, -0x1, URZ ;  /* 0xffffffff0b0b7890 */ /* 0x000fe4000fffe0ff */
[----:B------:R-:W-:Y:S02]  /*6ca0*/  UISETP.GT.AND UP2, UPT, UR23, 0x1, UPT ;  /* 0x000000011700788c */ /* 0x000fe4000bf44270 */
[----:B------:R-:W-:Y:S02]  /*6cb0*/  UIADD3 UR22, UPT, UPT, UR22, -0x80, URZ ;  /* 0xffffff8016167890 */ /* 0x000fe4000fffe0ff */
[----:B0-----:R-:W-:Y:S02]  /*6cc0*/  USEL UR5, URZ, 0x1, !UP2 ;  /* 0x00000001ff057887 */ /* 0x001fe4000d000000 */
[----:B------:R-:W-:-:S02]  /*6cd0*/  USEL UR23, UR23, URZ, !UP2 ;  /* 0x000000ff17177287 */ /* 0x000fc4000d000000 */
[----:B------:R-:W-:Y:S02]  /*6ce0*/  UISETP.NE.U32.AND UP2, UPT, UR11, URZ, UPT ;  /* 0x000000ff0b00728c */ /* 0x000fe4000bf45070 */
[----:B------:R-:W-:-:S07]  /*6cf0*/  ULOP3.LUT UR5, UR4, UR5, URZ, 0x3c, !UPT ;  /* 0x0000000504057292 */ /* 0x000fce000f8e3cff */
[----:B------:R-:W-:Y:S05]  /*6d00*/  BRA.U UP2, `(.L_x_10) ;  /* 0xffffffdd02147547 */ /* 0x000fea000b83ffff */
.L_x_7:
[----:B------:R-:W-:-:S09]  /*6d10*/  UISETP.GE.AND UP1, UPT, UR24, 0x80, UPT ;  /* 0x000000801800788c */ /* 0x000fd2000bf26270 */
[----:B------:R-:W-:Y:S05]  /*6d20*/  BRA.U !UP1, `(.L_x_11) ;  /* 0x0000000109107547 */ /* 0x000fea000b800000 */
[----:B------:R-:W-:-:S06]  /*6d30*/  USHF.L.U32 UR4, UR4, 0x1f, URZ ;  /* 0x0000001f04047899 */ /* 0x000fcc00080006ff */
[----:B------:R-:W-:-:S04]  /*6d40*/  IMAD.U32 R5, RZ, RZ, UR4 ;  /* 0x00000004ff057e24 */ /* 0x000fc8000f8e00ff */
[----:B------:R-:W0:Y:S02]  /*6d50*/  SYNCS.PHASECHK.TRANS64.TRYWAIT P0, [UR6], R5 ;  /* 0x00000005ff0075a7 */ /* 0x000e240008001106 */
[----:B0-----:R-:W-:Y:S05]  /*6d60*/  @!P0 BRA `(.L_x_12) ;  /* 0x0000000800908947 */ /* 0x001fea0003800000 */
.L_x_11:
[----:B------:R-:W-:Y:S01]  /*6d70*/  BAR.SYNC.DEFER_BLOCKING 0x0 ;  /* 0x0000000000007b1d */ /* 0x000fe20000010000 */
[----:B------:R-:W-:Y:S01]  /*6d80*/  ISETP.NE.U32.AND P0, PT, R4, RZ, PT ;  /* 0x000000ff0400720c */ /* 0x000fe20003f05070 */
[C---:B------:R-:W-:Y:S01]  /*6d90*/  IMAD.SHL.U32 R15, R0.reuse, 0x20, RZ ;  /* 0x00000020000f7824 */ /* 0x040fe200078e00ff */
[--C-:B------:R-:W-:Y:S01]  /*6da0*/  SHF.R.U32.HI R13, RZ, 0x1, R0.reuse ;  /* 0x00000001ff0d7819 */ /* 0x100fe20000011600 */
[----:B------:R-:W-:Y:S02]  /*6db0*/  IMAD.SHL.U32 R16, R0, 0x2, RZ ;  /* 0x0000000200107824 */ /* 0x000fe400078e00ff */
[----:B------:R-:W0:Y:S01]  /*6dc0*/  LDCU.128 UR12, c[0x0][0x390] ;  /* 0x00007200ff0c77ac */ /* 0x000e220008000c00 */
[----:B------:R-:W-:Y:S01]  /*6dd0*/  LOP3.LUT R13, R13, 0x30, RZ, 0xc0, !PT ;  /* 0x000000300d0d7812 */ /* 0x000fe200078ec0ff */
[----:B------:R-:W1:Y:S01]  /*6de0*/  LDC R19, c[0x0][0x3b8] ;  /* 0x0000ee00ff137b82 */ /* 0x000e620000000800 */
[----:B------:R-:W-:Y:S01]  /*6df0*/  LOP3.LUT R15, R15, 0x100, RZ, 0xc0, !PT ;  /* 0x000001000f0f7812 */ /* 0x000fe200078ec0ff */
[----:B------:R-:W2:Y:S01]  /*6e00*/  LDCU UR4, c[0x0][0x3b4] ;  /* 0x00007680ff0477ac */ /* 0x000ea20008000800 */
[----:B------:R-:W-:Y:S01]  /*6e10*/  LOP3.LUT R16, R16, 0x80, RZ, 0xc0, !PT ;  /* 0x0000008010107812 */ /* 0x000fe200078ec0ff */
[----:B------:R-:W-:Y:S01]  /*6e20*/  IMAD.SHL.U32 R12, R12, 0x10, RZ ;  /* 0x000000100c0c7824 */ /* 0x000fe200078e00ff */
[----:B------:R-:W-:-:S02]  /*6e30*/  LOP3.LUT R13, R13, 0x1f, R0, 0xf8, !PT ;  /* 0x0000001f0d0d7812 */ /* 0x000fc400078ef800 */
[----:B------:R-:W-:Y:S02]  /*6e40*/  IADD3 R15, PT, PT, R16, UR9, R15 ;  /* 0x00000009100f7c10 */ /* 0x000fe4000fffe00f */
[----:B------:R-:W-:Y:S01]  /*6e50*/  SHF.R.S32.HI R17, RZ, 0x4, R13 ;  /* 0x00000004ff117819 */ /* 0x000fe2000001140d */
[----:B------:R-:W-:Y:S01]  /*6e60*/  IMAD.SHL.U32 R16, R13, 0x8, RZ ;  /* 0x000000080d107824 */ /* 0x000fe200078e00ff */
[----:B------:R-:W-:Y:S02]  /*6e70*/  LOP3.LUT R12, R12, 0x30, RZ, 0xc0, !PT ;  /* 0x000000300c0c7812 */ /* 0x000fe400078ec0ff */
[----:B------:R-:W-:Y:S02]  /*6e80*/  SGXT R13, R17, 0x1 ;  /* 0x00000001110d781a */ /* 0x000fe40000000200 */
[----:B------:R-:W-:Y:S01]  /*6e90*/  LOP3.LUT R18, R16, 0x1c0, RZ, 0xc0, !PT ;  /* 0x000001c010127812 */ /* 0x000fe200078ec0ff */
[----:B------:R-:W3:Y:S02]  /*6ea0*/  @!P0 SYNCS.CCTL.IV [UR9+0x5000] ;  /* 0x00500000ff0089b1 */ /* 0x000ee40008000009 */
[----:B---3--:R-:W-:Y:S01]  /*6eb0*/  BAR.SYNC.DEFER_BLOCKING 0x0 ;  /* 0x0000000000007b1d */ /* 0x008fe20000010000 */
[----:B------:R-:W-:-:S02]  /*6ec0*/  LOP3.LUT R16, R13, 0x840, RZ, 0xc0, !PT ;  /* 0x000008400d107812 */ /* 0x000fc400078ec0ff */
[----:B------:R-:W-:-:S04]  /*6ed0*/  LOP3.LUT R20, R14, R3, R12, 0xfe, !PT ;  /* 0x000000030e147212 */ /* 0x000fc800078efe0c */
[C---:B------:R-:W-:Y:S01]  /*6ee0*/  LOP3.LUT R3, R20.reuse, 0x2, RZ, 0xfc, !PT ;  /* 0x0000000214037812 */ /* 0x040fe200078efcff */
[----:B------:R-:W-:Y:S01]  /*6ef0*/  LDTM.16dp32bit_t0_t15.x8 R4, tmem[UR10] ;  /* 0x0000000a000479ee */ /* 0x000fe20008980000 */
[----:B------:R-:W3:Y:S01]  /*6f00*/  LDTM.16dp32bit_t16_t31.x8 R4, tmem[UR10+0x8] ;  /* 0x0000080a000479ee */ /* 0x000ee200089a0000 */
[----:B------:R-:W-:Y:S01]  /*6f10*/  LOP3.LUT R21, R20, 0xc, RZ, 0xfc, !PT ;  /* 0x0000000c14157812 */ /* 0x000fe200078efcff */
[----:B------:R-:W4:Y:S01]  /*6f20*/  @!P0 SYNCS.CCTL.IV [UR9+0x5008] ;  /* 0x00500800ff0089b1 */ /* 0x000f220008000009 */
[----:B------:R-:W-:Y:S01]  /*6f30*/  NOP ;  /* 0x0000000000007918 */ /* 0x000fe20000000000 */
[C---:B0-----:R-:W-:Y:S01]  /*6f40*/  ISETP.GE.AND P0, PT, R2.reuse, UR14, PT ;  /* 0x0000000e02007c0c */ /* 0x041fe2000bf06270 */
[----:B--2---:R-:W-:-:S03]  /*6f50*/  IMAD R2, R2, UR4, RZ ;  /* 0x0000000402027c24 */ /* 0x004fc6000f8e02ff */
[----:B------:R-:W-:Y:S02]  /*6f60*/  ISETP.LT.AND P1, PT, R3, UR15, !P0 ;  /* 0x0000000f03007c0c */ /* 0x000fe4000c721270 */
[----:B---3--:R-:W-:Y:S01]  /*6f70*/  F2FP.SATFINITE.E5M2.F32.PACK_AB_MERGE_C R4, R5, R4, RZ ;  /* 0x000000040504723e */ /* 0x008fe200048060ff */
[----:B------:R-:W-:Y:S01]  /*6f80*/  IMAD.SHL.U32 R5, R0, 0x10, RZ ;  /* 0x0000001000057824 */ /* 0x000fe200078e00ff */
[----:B------:R-:W-:Y:S02]  /*6f90*/  F2FP.SATFINITE.E5M2.F32.PACK_AB_MERGE_C R6, R7, R6, RZ ;  /* 0x000000060706723e */ /* 0x000fe400048060ff */
[----:B------:R-:W-:Y:S02]  /*6fa0*/  F2FP.SATFINITE.E5M2.F32.PACK_AB_MERGE_C R8, R9, R8, RZ ;  /* 0x000000080908723e */ /* 0x000fe400048060ff */
[----:B------:R-:W-:Y:S02]  /*6fb0*/  LOP3.LUT R9, R18, 0x30, R5, 0xf8, !PT ;  /* 0x0000003012097812 */ /* 0x000fe400078ef805 */
[----:B------:R-:W-:-:S02]  /*6fc0*/  LOP3.LUT R13, R4, 0xffff, RZ, 0xc0, !PT ;  /* 0x0000ffff040d7812 */ /* 0x000fc400078ec0ff */
[----:B------:R-:W-:Y:S02]  /*6fd0*/  LOP3.LUT R18, R6, 0xffff, RZ, 0xc0, !PT ;  /* 0x0000ffff06127812 */ /* 0x000fe400078ec0ff */
[----:B------:R-:W-:Y:S02]  /*6fe0*/  LOP3.LUT R17, R8, 0xffff, RZ, 0xc0, !PT ;  /* 0x0000ffff08117812 */ /* 0x000fe400078ec0ff */
[----:B------:R-:W-:Y:S02]  /*6ff0*/  LOP3.LUT R16, R16, 0x70, R5, 0x78, !PT ;  /* 0x0000007010107812 */ /* 0x000fe400078e7805 */
[----:B------:R-:W-:Y:S02]  /*7000*/  SHF.R.U32.HI R4, RZ, 0x8, R13 ;  /* 0x00000008ff047819 */ /* 0x000fe4000001160d */
[----:B------:R-:W-:Y:S01]  /*7010*/  SHF.R.U32.HI R5, RZ, 0x8, R18 ;  /* 0x00000008ff057819 */ /* 0x000fe20000011612 */
[----:B------:R-:W-:Y:S01]  /*7020*/  IMAD.IADD R15, R16, 0x1, R15 ;  /* 0x00000001100f7824 */ /* 0x000fe200078e020f */
[----:B------:R-:W-:-:S02]  /*7030*/  SHF.R.U32.HI R6, RZ, 0x8, R17 ;  /* 0x00000008ff067819 */ /* 0x000fc40000011611 */
[----:B------:R-:W-:Y:S02]  /*7040*/  LOP3.LUT R8, R4, 0xffff, RZ, 0xc0, !PT ;  /* 0x0000ffff04087812 */ /* 0x000fe400078ec0ff */
[----:B------:R-:W-:Y:S02]  /*7050*/  LOP3.LUT R7, R5, 0xffff, RZ, 0xc0, !PT ;  /* 0x0000ffff05077812 */ /* 0x000fe400078ec0ff */
[----:B------:R-:W-:Y:S02]  /*7060*/  LOP3.LUT R6, R6, 0xffff, RZ, 0xc0, !PT ;  /* 0x0000ffff06067812 */ /* 0x000fe400078ec0ff */
[----:B------:R-:W-:Y:S02]  /*7070*/  F2FP.SATFINITE.E5M2.F32.PACK_AB_MERGE_C R10, R11, R10, RZ ;  /* 0x0000000a0b0a723e */ /* 0x000fe400048060ff */
[----:B------:R-:W-:Y:S02]  /*7080*/  PRMT R5, R13, 0x3340, R18 ;  /* 0x000033400d057816 */ /* 0x000fe40000000012 */
[----:B------:R-:W-:-:S02]  /*7090*/  PRMT R4, R17, 0x3340, R0 ;  /* 0x0000334011047816 */ /* 0x000fc40000000000 */
[----:B------:R-:W-:Y:S02]  /*70a0*/  PRMT R7, R8, 0x3340, R7 ;  /* 0x0000334008077816 */ /* 0x000fe40000000007 */
[----:B------:R-:W-:Y:S02]  /*70b0*/  PRMT R6, R6, 0x3340, R1 ;  /* 0x0000334006067816 */ /* 0x000fe40000000001 */
[----:B------:R-:W-:Y:S02]  /*70c0*/  PRMT R5, R5, 0x5410, R4 ;  /* 0x0000541005057816 */ /* 0x000fe40000000004 */
[----:B------:R-:W-:Y:S02]  /*70d0*/  LOP3.LUT R10, R10, 0xffff, RZ, 0xc0, !PT ;  /* 0x0000ffff0a0a7812 */ /* 0x000fe400078ec0ff */
[----:B------:R-:W-:Y:S02]  /*70e0*/  PRMT R7, R7, 0x5410, R6 ;  /* 0x0000541007077816 */ /* 0x000fe40000000006 */
[----:B------:R-:W-:-:S02]  /*70f0*/  PRMT R4, R5, 0x4210, R10 ;  /* 0x0000421005047816 */ /* 0x000fc4000000000a */
[----:B------:R-:W-:Y:S02]  /*7100*/  PRMT R5, R7, 0x5210, R10 ;  /* 0x0000521007057816 */ /* 0x000fe4000000000a */
[----:B------:R-:W-:Y:S02]  /*7110*/  SHF.R.S32.HI R0, RZ, 0x2, R0 ;  /* 0x00000002ff007819 */ /* 0x000fe40000011400 */
[----:B------:R-:W-:Y:S01]  /*7120*/  IADD3 R14, P3, PT, R2, UR12, RZ ;  /* 0x0000000c020e7c10 */ /* 0x000fe2000ff7e0ff */
[----:B----4-:R0:W-:Y:S01]  /*7130*/  STSM.16.M88.2 [R15], R4 ;  /* 0x000000040f007844 */ /* 0x0101e20000000100 */
[----:B------:R-:W-:Y:S01]  /*7140*/  SGXT R0, R0, 0x1 ;  /* 0x000000010000781a */ /* 0x000fe20000000200 */
[----:B------:R-:W-:Y:S03]  /*7150*/  BAR.SYNC.DEFER_BLOCKING 0x0 ;  /* 0x0000000000007b1d */ /* 0x000fe60000010000 */
[----:B------:R-:W-:-:S02]  /*7160*/  LOP3.LUT R0, R9, 0x840, R0, 0x78, !PT ;  /* 0x0000084009007812 */ /* 0x000fc400078e7800 */
[C---:B------:R-:W-:Y:S02]  /*7170*/  ISETP.LT.AND P2, PT, R20.reuse, UR15, !P0 ;  /* 0x0000000f14007c0c */ /* 0x040fe4000c741270 */
[----:B------:R-:W-:Y:S02]  /*7180*/  LOP3.LUT R3, R20, 0x6, RZ, 0xfc, !PT ;  /* 0x0000000614037812 */ /* 0x000fe400078efcff */
[----:B------:R-:W-:Y:S02]  /*7190*/  LEA.HI.X.SX32 R18, R2, UR13, 0x1, P3 ;  /* 0x0000000d02127c11 */ /* 0x000fe400098f0eff */
[----:B0-----:R-:W-:Y:S02]  /*71a0*/  LOP3.LUT R4, R20, 0x4, RZ, 0xfc, !PT ;  /* 0x0000000414047812 */ /* 0x001fe400078efcff */
[----:B------:R-:W-:Y:S02]  /*71b0*/  ISETP.LT.AND P4, PT, R3, UR15, !P0 ;  /* 0x0000000f03007c0c */ /* 0x000fe4000c781270 */
[----:B------:R-:W-:-:S02]  /*71c0*/  ISETP.LT.AND P5, PT, R4, UR15, !P0 ;  /* 0x0000000f04007c0c */ /* 0x000fc4000c7a1270 */
[C---:B------:R-:W-:Y:S02]  /*71d0*/  LOP3.LUT R4, R20.reuse, 0x8, RZ, 0xfc, !PT ;  /* 0x0000000814047812 */ /* 0x040fe400078efcff */
[C---:B------:R-:W-:Y:S01]  /*71e0*/  LOP3.LUT R6, R20.reuse, 0xa, RZ, 0xfc, !PT ;  /* 0x0000000a14067812 */ /* 0x040fe200078efcff */
[----:B------:R1:W0:Y:S02]  /*71f0*/  LDSM.16.M88.2 R16, [R0+UR9] ;  /* 0x000000090010783b */ /* 0x0002240008000100 */
[C---:B-1----:R-:W-:Y:S01]  /*7200*/  IMAD R0, R20.reuse, R19, RZ ;  /* 0x0000001314007224 */ /* 0x042fe200078e02ff */
[----:B------:R-:W-:-:S03]  /*7210*/  LOP3.LUT R20, R20, 0xe, RZ, 0xfc, !PT ;  /* 0x0000000e14147812 */ /* 0x000fc600078efcff */
[----:B------:R-:W-:Y:S01]  /*7220*/  IMAD R5, R19, 0x2, R0 ;  /* 0x0000000213057824 */ /* 0x000fe200078e0200 */
[----:B------:R-:W-:-:S04]  /*7230*/  IADD3 R2, P3, PT, R0, R14, RZ ;  /* 0x0000000e00027210 */ /* 0x000fc80007f7e0ff */
[----:B------:R-:W-:Y:S01]  /*7240*/  LEA.HI.X.SX32 R3, R0, R18, 0x1, P3 ;  /* 0x0000001200037211 */ /* 0x000fe200018f0eff */
[----:B------:R-:W-:Y:S01]  /*7250*/  IMAD R0, R19, 0x2, R5 ;  /* 0x0000000213007824 */ /* 0x000fe200078e0205 */
[----:B------:R-:W-:Y:S02]  /*7260*/  ISETP.LT.AND P3, PT, R4, UR15, !P0 ;  /* 0x0000000f04007c0c */ /* 0x000fe4000c761270 */
[----:B------:R-:W-:Y:S01]  /*7270*/  IADD3 R4, P6, PT, R5, R14, RZ ;  /* 0x0000000e05047210 */ /* 0x000fe20007fde0ff */
[----:B------:R-:W-:-:S03]  /*7280*/  IMAD R9, R19, 0x2, R0 ;  /* 0x0000000213097824 */ /* 0x000fc600078e0200 */
[----:B------:R-:W-:Y:S01]  /*7290*/  LEA.HI.X.SX32 R5, R5, R18, 0x1, P6 ;  /* 0x0000001205057211 */ /* 0x000fe200030f0eff */
[----:B------:R-:W-:Y:S01]  /*72a0*/  IMAD R10, R19, 0x2, R9 ;  /* 0x00000002130a7824 */ /* 0x000fe200078e0209 */
[C---:B0-----:R-:W-:Y:S02]  /*72b0*/  PRMT R11, R16.reuse, 0x7770, RZ ;  /* 0x00007770100b7816 */ /* 0x041fe400000000ff */
[----:B------:R-:W-:Y:S02]  /*72c0*/  PRMT R15, R16, 0x7771, RZ ;  /* 0x00007771100f7816 */ /* 0x000fe400000000ff */
[C---:B------:R-:W-:Y:S01]  /*72d0*/  PRMT R23, R17.reuse, 0x7771, RZ ;  /* 0x0000777111177816 */ /* 0x040fe200000000ff */
[----:B------:R0:W-:Y:S01]  /*72e0*/  @P2 STG.E.U8 desc[UR20][R2.64], R11 ;  /* 0x0000000b02002986 */ /* 0x0001e2000c101114 */
[----:B------:R-:W-:Y:S02]  /*72f0*/  ISETP.LT.AND P2, PT, R6, UR15, !P0 ;  /* 0x0000000f06007c0c */ /* 0x000fe4000c741270 */
[----:B------:R-:W-:Y:S01]  /*7300*/  IADD3 R6, P6, PT, R0, R14, RZ ;  /* 0x0000000e00067210 */ /* 0x000fe20007fde0ff */
[----:B------:R1:W-:Y:S01]  /*7310*/  @P1 STG.E.U8 desc[UR20][R4.64], R15 ;  /* 0x0000000f04001986 */ /* 0x0003e2000c101114 */
[----:B------:R-:W-:-:S02]  /*7320*/  PRMT R25, R17, 0x7772, RZ ;  /* 0x0000777211197816 */ /* 0x000fc400000000ff */
[----:B------:R-:W-:Y:S01]  /*7330*/  LEA.HI.X.SX32 R7, R0, R18, 0x1, P6 ;  /* 0x0000001200077211 */ /* 0x000fe200030f0eff */
[----:B------:R-:W-:Y:S01]  /*7340*/  IMAD R0, R19, 0x2, R10 ;  /* 0x0000000213007824 */ /* 0x000fe200078e020a */
[-C--:B------:R-:W-:Y:S02]  /*7350*/  IADD3 R8, P6, PT, R10, R14.reuse, RZ ;  /* 0x0000000e0a087210 */ /* 0x080fe40007fde0ff */
[----:B0-----:R-:W-:Y:S01]  /*7360*/  IADD3 R2, P1, PT, R9, R14, RZ ;  /* 0x0000000e09027210 */ /* 0x001fe20007f3e0ff */
[----:B------:R-:W-:-:S03]  /*7370*/  IMAD R13, R19, 0x2, R0 ;  /* 0x00000002130d7824 */ /* 0x000fc600078e0200 */
[-C--:B------:R-:W-:Y:S01]  /*7380*/  LEA.HI.X.SX32 R3, R9, R18.reuse, 0x1, P1 ;  /* 0x0000001209037211 */ /* 0x080fe200008f0eff */
[----:B-1----:R-:W-:Y:S01]  /*7390*/  IMAD R5, R19, 0x2, R13 ;  /* 0x0000000213057824 */ /* 0x002fe200078e020d */
[----:B------:R-:W-:Y:S02]  /*73a0*/  LEA.HI.X.SX32 R9, R10, R18, 0x1, P6 ;  /* 0x000000120a097211 */ /* 0x000fe400030f0eff */
[CC--:B------:R-:W-:Y:S02]  /*73b0*/  IADD3 R10, P1, PT, R0.reuse, R14.reuse, RZ ;  /* 0x0000000e000a7210 */ /* 0x0c0fe40007f3e0ff */
[----:B------:R-:W-:Y:S02]  /*73c0*/  IADD3 R12, P6, PT, R13, R14, RZ ;  /* 0x0000000e0d0c7210 */ /* 0x000fe40007fde0ff */
[----:B------:R-:W-:Y:S02]  /*73d0*/  LEA.HI.X.SX32 R11, R0, R18, 0x1, P1 ;  /* 0x00000012000b7211 */ /* 0x000fe400008f0eff */
[----:B------:R-:W-:-:S02]  /*73e0*/  ISETP.LT.AND P1, PT, R21, UR15, !P0 ;  /* 0x0000000f15007c0c */ /* 0x000fc4000c721270 */
[----:B------:R-:W-:Y:S02]  /*73f0*/  ISETP.LT.AND P0, PT, R20, UR15, !P0 ;  /* 0x0000000f14007c0c */ /* 0x000fe4000c701270 */
[----:B------:R-:W-:Y:S02]  /*7400*/  LEA.HI.X.SX32 R13, R13, R18, 0x1, P6 ;  /* 0x000000120d0d7211 */ /* 0x000fe400030f0eff */
[C---:B------:R-:W-:Y:S02]  /*7410*/  PRMT R15, R16.reuse, 0x7772, RZ ;  /* 0x00007772100f7816 */ /* 0x040fe400000000ff */
[----:B------:R-:W-:Y:S02]  /*7420*/  IADD3 R4, P6, PT, R5, R14, RZ ;  /* 0x0000000e05047210 */ /* 0x000fe40007fde0ff */
[----:B------:R-:W-:Y:S01]  /*7430*/  PRMT R19, R16, 0x7773, RZ ;  /* 0x0000777310137816 */ /* 0x000fe200000000ff */
[----:B------:R0:W-:Y:S01]  /*7440*/  @P5 STG.E.U8 desc[UR20][R6.64], R15 ;  /* 0x0000000f06005986 */ /* 0x0001e2000c101114 */
[----:B------:R-:W-:-:S02]  /*7450*/  PRMT R21, R17, 0x7770, RZ ;  /* 0x0000777011157816 */ /* 0x000fc400000000ff */
[----:B------:R-:W-:Y:S01]  /*7460*/  LEA.HI.X.SX32 R5, R5, R18, 0x1, P6 ;  /* 0x0000001205057211 */ /* 0x000fe200030f0eff */
[----:B------:R0:W-:Y:S01]  /*7470*/  @P4 STG.E.U8 desc[UR20][R2.64], R19 ;  /* 0x0000001302004986 */ /* 0x0001e2000c101114 */
[----:B------:R-:W-:-:S03]  /*7480*/  PRMT R17, R17, 0x7773, RZ ;  /* 0x0000777311117816 */ /* 0x000fc600000000ff */
[----:B------:R0:W-:Y:S04]  /*7490*/  @P3 STG.E.U8 desc[UR20][R8.64], R21 ;  /* 0x0000001508003986 */ /* 0x0001e8000c101114 */
[----:B------:R0:W-:Y:S04]  /*74a0*/  @P2 STG.E.U8 desc[UR20][R10.64], R23 ;  /* 0x000000170a002986 */ /* 0x0001e8000c101114 */
[----:B------:R0:W-:Y:S04]  /*74b0*/  @P1 STG.E.U8 desc[UR20][R12.64], R25 ;  /* 0x000000190c001986 */ /* 0x0001e8000c101114 */
[----:B------:R0:W-:Y:S01]  /*74c0*/  @P0 STG.E.U8 desc[UR20][R4.64], R17 ;  /* 0x0000001104000986 */ /* 0x0001e2000c101114 */
[----:B------:R-:W-:Y:S06]  /*74d0*/  BAR.SYNC.DEFER_BLOCKING 0x0 ;  /* 0x0000000000007b1d */ /* 0x000fec0000010000 */
[----:B------:R-:W-:Y:S05]  /*74e0*/  BRA.U UP0, `(.L_x_13) ;  /* 0x00000001009c7547 */ /* 0x000fea000b800000 */
[----:B------:R-:W1:Y:S01]  /*74f0*/  S2UR UR5, SR_CgaCtaId ;  /* 0x00000000000579c3 */ /* 0x000e620000008800 */
[----:B------:R-:W-:Y:S01]  /*7500*/  NOP ;  /* 0x0000000000007918 */ /* 0x000fe20000000000 */
[----:B------:R-:W-:Y:S01]  /*7510*/  UMOV UR4, 0x50 ;  /* 0x0000005000047882 */ /* 0x000fe20000000000 */
[----:B------:R-:W-:Y:S02]  /*7520*/  IMAD.U32 R0, RZ, RZ, UR8 ;  /* 0x00000008ff007e24 */ /* 0x000fe4000f8e00ff */
[----:B0-----:R-:W-:-:S03]  /*7530*/  IMAD.MOV.U32 R3, RZ, RZ, 0x1 ;  /* 0x00000001ff037424 */ /* 0x001fc600078e00ff */
[----:B------:R-:W-:-:S04]  /*7540*/  LOP3.LUT R0, R0, 0xffff, RZ, 0xc0, !PT ;  /* 0x0000ffff00007812 */ /* 0x000fc800078ec0ff */
[----:B------:R-:W-:-:S05]  /*7550*/  SHF.R.U32.HI R0, RZ, 0x5, R0 ;  /* 0x00000005ff007819 */ /* 0x000fca0000011600 */
[----:B------:R-:W-:Y:S01]  /*7560*/  VIADD R2, R0, 0x10 ;  /* 0x0000001000027836 */ /* 0x000fe20000000000 */
[----:B------:R-:W-:Y:S01]  /*7570*/  SHF.L.U32 R0, R3, R0, RZ ;  /* 0x0000000003007219 */ /* 0x000fe200000006ff */
[----:B-1----:R-:W-:-:S03]  /*7580*/  ULEA UR6, UR5, UR4, 0x18 ;  /* 0x0000000405067291 */ /* 0x002fc6000f8ec0ff */
[----:B------:R-:W-:-:S04]  /*7590*/  SHF.L.U32 R3, R3, R2, RZ ;  /* 0x0000000203037219 */ /* 0x000fc800000006ff */
[----:B------:R-:W-:Y:S02]  /*75a0*/  LOP3.LUT R0, R3, R0, RZ, 0xfc, !PT ;  /* 0x0000000003007212 */ /* 0x000fe400078efcff */
[----:B------:R-:W0:Y:S02]  /*75b0*/  LDS R5, [UR6] ;  /* 0x00000006ff057984 */ /* 0x000e240008000800 */
[C---:B------:R-:W-:Y:S02]  /*75c0*/  LOP3.LUT R2, R0.reuse, 0xffff, RZ, 0xc0, !PT ;  /* 0x0000ffff00027812 */ /* 0x040fe400078ec0ff */
[----:B0-----:R-:W-:-:S04]  /*75d0*/  LOP3.LUT R3, R0, 0xffff, R5, 0x80, !PT ;  /* 0x0000ffff00037812 */ /* 0x001fc800078e8005 */
[----:B------:R-:W-:-:S13]  /*75e0*/  ISETP.NE.AND P0, PT, R3, R2, PT ;  /* 0x000000020300720c */ /* 0x000fda0003f05270 */
[----:B------:R-:W-:Y:S05]  /*75f0*/  @P0 BRA `(.L_x_14) ;  /* 0x0000000000500947 */ /* 0x000fea0003800000 */
[----:B------:R-:W-:Y:S02]  /*7600*/  SHF.R.U32.HI R5, RZ, 0x10, R5 ;  /* 0x00000010ff057819 */ /* 0x000fe40000011605 */
[----:B------:R-:W-:-:S04]  /*7610*/  SHF.R.U32.HI R2, RZ, 0x10, R0 ;  /* 0x00000010ff027819 */ /* 0x000fc80000011600 */
[----:B------:R-:W-:-:S04]  /*7620*/  LOP3.LUT R5, R5, R2, RZ, 0xc0, !PT ;  /* 0x0000000205057212 */ /* 0x000fc800078ec0ff */
[----:B------:R-:W-:-:S13]  /*7630*/  ISETP.NE.AND P0, PT, R5, R2, PT ;  /* 0x000000020500720c */ /* 0x000fda0003f05270 */
[----:B------:R-:W-:Y:S05]  /*7640*/  @P0 BRA `(.L_x_15) ;  /* 0x0000000000300947 */ /* 0x000fea0003800000 */
[----:B------:R-:W-:Y:S01]  /*7650*/  R2UR UR4, R0 ;  /* 0x00000000000472ca */ /* 0x000fe200000e0000 */
[----:B------:R-:W-:Y:S01]  /*7660*/  VOTEU.ANY UR5, UPT, PT ;  /* 0x0000000000057886 */ /* 0x000fe200038e0100 */
[----:B------:R-:W0:Y:S01]  /*7670*/  S2R R0, SR_LANEID ;  /* 0x0000000000007919 */ /* 0x000e220000000000 */
[----:B------:R-:W-:-:S10]  /*7680*/  UFLO.U32 UR5, UR5 ;  /* 0x00000005000572bd */ /* 0x000fd400080e0000 */
[----:B------:R-:W-:-:S06]  /*7690*/  ULOP3.LUT UR4, URZ, UR4, URZ, 0x33, !UPT ;  /* 0x00000004ff047292 */ /* 0x000fcc000f8e33ff */
[----:B------:R-:W-:-:S04]  /*76a0*/  IMAD.U32 R2, RZ, RZ, UR4 ;  /* 0x00000004ff027e24 */ /* 0x000fc8000f8e00ff */
[----:B------:R-:W1:Y:S02]  /*76b0*/  REDUX UR7, R2 ;  /* 0x00000000020773c4 */ /* 0x000e640000000000 */
[----:B------:R2:W-:Y:S01]  /*76c0*/  UTCATOMSWS.AND URZ, UR4 ;  /* 0x0000000400ff79e3 */ /* 0x0005e20008000000 */
[----:B0-----:R-:W-:Y:S01]  /*76d0*/  ISETP.EQ.U32.AND P0, PT, R0, UR5, PT ;  /* 0x0000000500007c0c */ /* 0x001fe2000bf02070 */
[----:B-1----:R-:W-:-:S12]  /*76e0*/  IMAD.U32 R0, RZ, RZ, UR7 ;  /* 0x00000007ff007e24 */ /* 0x002fd8000f8e00ff */
[----:B------:R2:W-:Y:S01]  /*76f0*/  @P0 ATOMS.AND RZ, [UR6], R0 ;  /* 0x00000000ffff098c */ /* 0x0005e2000a800006 */
[----:B------:R-:W-:Y:S05]  /*7700*/  BRA `(.L_x_13) ;  /* 0x0000000000147947 */ /* 0x000fea0003800000 */
.L_x_15:
[----:B------:R-:W-:-:S07]  /*7710*/  MOV R2, 0x7730 ;  /* 0x0000773000027802 */ /* 0x000fce0000000f00 */
[----:B------:R-:W-:Y:S05]  /*7720*/  CALL.REL.NOINC `($__internal_0_$__cuda_sm10x_tcgen05_guardrail_trap_col_being_dealloced_not_returned_by_alloc) ;  /* 0x00000000002c7944 */ /* 0x000fea0003c00000 */
[----:B------:R-:W-:Y:S05]  /*7730*/  BRA `(.L_x_13) ;  /* 0x0000000000087947 */ /* 0x000fea0003800000 */
.L_x_14:
[----:B------:R-:W-:-:S07]  /*7740*/  MOV R2, 0x7760 ;  /* 0x0000776000027802 */ /* 0x000fce0000000f00 */
[----:B------:R-:W-:Y:S05]  /*7750*/  CALL.REL.NOINC `($__internal_2_$__cuda_sm10x_tcgen05_guardrail_trap_unallocated_columns_being_dealloced) ;  /* 0x0000000000387944 */ /* 0x000fea0003c00000 */
.L_x_13:
[----:B------:R-:W-:Y:S01]  /*7760*/  NOP ;  /* 0x0000000000007918 */ /* 0x000fe20000000000 */
[----:B--2---:R-:W-:Y:S05]  /*7770*/  EXIT ;  /* 0x000000000000794d */ /* 0x004fea0003800000 */
.L_x_8:
[----:B------:R-:W0:Y:S02]  /*7780*/  SYNCS.PHASECHK.TRANS64.TRYWAIT P6, [UR6], R126 ;  /* 0x0000007eff0075a7 */ /* 0x000e2400080c1106 */
[----:B0-----:R-:W-:Y:S05]  /*7790*/  @!P6 BRA `(.L_x_8) ;  /* 0xfffffffc00f8e947 */ /* 0x001fea000383ffff */
[----:B------:R-:W-:Y:S05]  /*77a0*/  BRA `(.L_x_16) ;  /* 0xffffffdc00307947 */ /* 0x000fea000383ffff */
.L_x_12:
[----:B------:R-:W0:Y:S02]  /*77b0*/  SYNCS.PHASECHK.TRANS64.TRYWAIT P0, [UR6], R5 ;  /* 0x00000005ff0075a7 */ /* 0x000e240008001106 */
[----:B0-----:R-:W-:Y:S05]  /*77c0*/  @!P0 BRA `(.L_x_12) ;  /* 0xfffffffc00f88947 */ /* 0x001fea000383ffff */
[----:B------:R-:W-:Y:S05]  /*77d0*/  BRA `(.L_x_11) ;  /* 0xfffffff400647947 */ /* 0x000fea000383ffff */
        .weak           $__internal_0_$__cuda_sm10x_tcgen05_guardrail_trap_col_being_dealloced_not_returned_by_alloc
        .type           $__internal_0_$__cuda_sm10x_tcgen05_guardrail_trap_col_being_dealloced_not_returned_by_alloc,@function
        .size           $__internal_0_$__cuda_sm10x_tcgen05_guardrail_trap_col_being_dealloced_not_returned_by_alloc,($__internal_1_$__cuda_sm10x_tcgen05_guardrail_trap_phase_invalid_during_alloc - $__internal_0_$__cuda_sm10x_tcgen05_guardrail_trap_col_being_dealloced_not_returned_by_alloc)
$__internal_0_$__cuda_sm10x_tcgen05_guardrail_trap_col_being_dealloced_not_returned_by_alloc:
[----:B------:R-:W-:Y:S05]  /*77e0*/  BPT.TRAP 0x1 ;  /* 0x000000040000795c */ /* 0x000fea0000300000 */
[----:B------:R-:W-:-:S04]  /*77f0*/  IMAD.MOV.U32 R3, RZ, RZ, 0x0 ;  /* 0x00000000ff037424 */ /* 0x000fc800078e00ff */
[----:B------:R-:W-:Y:S05]  /*7800*/  RET.REL.NODEC R2 `(matmul_kernel) ;  /* 0xffffff8402fc7950 */ /* 0x000fea0003c3ffff */
        .weak           $__internal_1_$__cuda_sm10x_tcgen05_guardrail_trap_phase_invalid_during_alloc
        .type           $__internal_1_$__cuda_sm10x_tcgen05_guardrail_trap_phase_invalid_during_alloc,@function
        .size           $__internal_1_$__cuda_sm10x_tcgen05_guardrail_trap_phase_invalid_during_alloc,($__internal_2_$__cuda_sm10x_tcgen05_guardrail_trap_unallocated_columns_being_dealloced - $__internal_1_$__cuda_sm10x_tcgen05_guardrail_trap_phase_invalid_during_alloc)
$__internal_1_$__cuda_sm10x_tcgen05_guardrail_trap_phase_invalid_during_alloc:
[----:B------:R-:W-:Y:S05]  /*7810*/  BPT.TRAP 0x1 ;  /* 0x000000040000795c */ /* 0x000fea0000300000 */
[----:B------:R-:W-:-:S04]  /*7820*/  IMAD.MOV.U32 R3, RZ, RZ, 0x0 ;  /* 0x00000000ff037424 */ /* 0x000fc800078e00ff */
[----:B------:R-:W-:Y:S05]  /*7830*/  RET.REL.NODEC R2 `(matmul_kernel) ;  /* 0xffffff8402f07950 */ /* 0x000fea0003c3ffff */
        .weak           $__internal_2_$__cuda_sm10x_tcgen05_guardrail_trap_unallocated_columns_being_dealloced
        .type           $__internal_2_$__cuda_sm10x_tcgen05_guardrail_trap_unallocated_columns_being_dealloced,@function
        .size           $__internal_2_$__cuda_sm10x_tcgen05_guardrail_trap_unallocated_columns_being_dealloced,(.L_x_20 - $__internal_2_$__cuda_sm10x_tcgen05_guardrail_trap_unallocated_columns_being_dealloced)
$__internal_2_$__cuda_sm10x_tcgen05_guardrail_trap_unallocated_columns_being_dealloced:
[----:B------:R-:W-:Y:S05]  /*7840*/  BPT.TRAP 0x1 ;  /* 0x000000040000795c */ /* 0x000fea0000300000 */
[----:B------:R-:W-:-:S04]  /*7850*/  IMAD.MOV.U32 R3, RZ, RZ, 0x0 ;  /* 0x00000000ff037424 */ /* 0x000fc800078e00ff */
[----:B------:R-:W-:Y:S05]  /*7860*/  RET.REL.NODEC R2 `(matmul_kernel) ;  /* 0xffffff8402e47950 */ /* 0x000fea0003c3ffff */
.L_x_17:
[----:B------:R-:W-:-:S00]  /*7870*/  BRA `(.L_x_17) ;  /* 0xfffffffc00fc7947 */ /* 0x000fc0000383ffff */
[----:B------:R-:W-:-:S00]  /*7880*/  NOP ;  /* 0x0000000000007918 */ /* 0x000fc00000000000 */
[----:B------:R-:W-:-:S00]  /*7890*/  NOP ;  /* 0x0000000000007918 */ /* 0x000fc00000000000 */
[----:B------:R-:W-:-:S00]  /*78a0*/  NOP ;  /* 0x0000000000007918 */ /* 0x000fc00000000000 */
[----:B------:R-:W-:-:S00]  /*78b0*/  NOP ;  /* 0x0000000000007918 */ /* 0x000fc00000000000 */
[----:B------:R-:W-:-:S00]  /*78c0*/  NOP ;  /* 0x0000000000007918 */ /* 0x000fc00000000000 */
[----:B------:R-:W-:-:S00]  /*78d0*/  NOP ;  /* 0x0000000000007918 */ /* 0x000fc00000000000 */
[----:B------:R-:W-:-:S00]  /*78e0*/  NOP ;  /* 0x0000000000007918 */ /* 0x000fc00000000000 */
[----:B------:R-:W-:-:S00]  /*78f0*/  NOP ;  /* 0x0000000000007918 */ /* 0x000fc00000000000 */
.L_x_20:


//--------------------- .nv.shared.matmul_kernel  --------------------------
	.section	.nv.shared.matmul_kernel,"aw",@nobits
	.sectionflags	@""
	.align	16
	.zero		1024


//--------------------- .nv.shared.reserved.0     --------------------------
	.section	.nv.shared.reserved.0,"aw",@nobits
	.align	8
	.weak		__nv_reservedSMEM_offset_0_alias
	.size		__nv_reservedSMEM_offset_0_alias, 0, 64
	.other		__nv_reservedSMEM_offset_0_alias,@"STO_CUDA_RESERVED_SHARED STV_DEFAULT"
__nv_reservedSMEM_offset_0_alias:
	.zero		0
.nv.shared.reserved.0:
	.zero		64
	.weak		__nv_reservedSMEM_allocation_phase
	.type		__nv_reservedSMEM_allocation_phase,@object
	.size		__nv_reservedSMEM_allocation_phase,(.L_0 - __nv_reservedSMEM_allocation_phase)
__nv_reservedSMEM_allocation_phase:
	.zero		1
.L_0:
	.zero		7
	.weak		__nv_reservedSMEM_devtool_atexit_pc
	.type		__nv_reservedSMEM_devtool_atexit_pc,@object
	.size		__nv_reservedSMEM_devtool_atexit_pc,(__nv_reservedSMEM_allocation_mask - __nv_reservedSMEM_devtool_atexit_pc)
__nv_reservedSMEM_devtool_atexit_pc:
	.zero		8
	.weak		__nv_reservedSMEM_allocation_mask
	.type		__nv_reservedSMEM_allocation_mask,@object
	.size		__nv_reservedSMEM_allocation_mask,(.L_2 - __nv_reservedSMEM_allocation_mask)
__nv_reservedSMEM_allocation_mask:
	.zero		4
.L_2:


//--------------------- .nv.constant0.matmul_kernel --------------------------
	.section	.nv.constant0.matmul_kernel,"a",@progbits
	.sectionflags	@""
	.align	4
.nv.constant0.matmul_kernel:
	.zero		976


//--------------------- SYMBOLS --------------------------

	.type		.nv.reservedSmem.offset0,@object
	.size		.nv.reservedSmem.offset0,0x4
	.type		.nv.reservedSmem.cap,@object
	.size		.nv.reservedSmem.cap,0x4
